	.target	sm_90a

	.elftype	@"ET_EXEC"


//--------------------- .note.nv.tkinfo           --------------------------
	.section	.note.nv.tkinfo,"",@"SHT_NOTE"
	.sectionflags	@"SHF_NOTE_NV_TKINFO"
	.tkinfo
        /*0018*/ 	.word	0x00000002
        /*0030*/ 	.string	""
        /*0030*/ 	.string	"ptxas"
        /*0030*/ 	.string	"Cuda compilation tools, release 13.0, V13.0.88"
        /*0030*/ 	.string	"Build cuda_13.0.r13.0/compiler.36424714_0"
        /*0030*/ 	.string	"-arch sm_90a -m 64 "



//--------------------- .note.nv.cuinfo           --------------------------
	.section	.note.nv.cuinfo,"",@"SHT_NOTE"
	.sectionflags	@"SHF_NOTE_NV_CUINFO"
        /*0018*/ 	.short	0x0002
        /*001a*/ 	.short	0x005a
        /*001c*/ 	.short	0x0082
	.zero		2


//--------------------- .nv.info                  --------------------------
	.section	.nv.info,"",@"SHT_CUDA_INFO"
	.align	4


	//----- nvinfo : EIATTR_REGCOUNT
	.align		4
        /*0000*/ 	.byte	0x04, 0x2f
        /*0002*/ 	.short	(.L_18 - .L_17)
	.align		4
.L_17:
        /*0004*/ 	.word	index@(_ZN7cutlass13device_kernelINS_4gemm6kernel13GemmUniversalIN4cute5tupleIJiiiiEEENS1_10collective13CollectiveMmaINS1_34MainloopSm90TmaGmmaWarpSpecializedILi4ENS5_IJNS4_1CILi2EEENSA_ILi1EEESC_EEENS1_35KernelTmaWarpSpecializedCooperativeEEENS5_IJNSA_ILi128EEENSA_ILi256EEENSA_ILi64EEEEEENS_6half_tENS5_IJlSC_lEEESK_SL_NS4_8TiledMMAINS4_8MMA_AtomIJNS4_4SM904GMMA26MMA_64x256x16_F32F16F16_SSILNSP_5MajorE0ELSR_0ELNSP_7ScaleInE1ELSS_1EEEEEENS4_6LayoutISD_NS5_IJSC_NSA_ILi0EEESW_EEEEENS5_IJNS4_10UnderscoreESZ_SZ_EEEEENS4_13SM90_TMA_LOADENS4_14ComposedLayoutINS4_7SwizzleILi3ELi4ELi3EEENS4_18smem_ptr_flag_bitsILi16EEENSV_INS5_IJNSA_ILi8EEESI_EEENS5_IJSI_SC_EEEEEEEvNS4_8identityENS4_23SM90_TMA_LOAD_MULTICASTES1C_vS1D_EENS_8epilogue10collective18CollectiveEpilogueINS1G_22Sm90TmaWarpSpecializedILi4ELi2ELi16ELb1ELb0EEEJSJ_NS5_IJSG_NSA_ILi32EEEEEESK_SL_SK_SL_NS1G_6fusion15FusionCallbacksIS1K_NS1N_17LinearCombinationISK_fSK_fLNS_15FloatRoundStyleE2EEESJ_S1M_JEEES12_NS13_INS14_ILi2ELi4ELi3EEES17_NSV_INS5_IJS18_S1L_EEENS5_IJS1L_SC_EEEEEEENS4_17SM75_U32x4_LDSM_NENS4_14SM90_TMA_STOREES1X_NS4_17SM90_U32x4_STSM_NENS4_9Copy_AtomIJS20_SK_EEEvEEEvvEEEEvNT_6ParamsE)
        /*0008*/ 	.word	0x000000a8


	//----- nvinfo : EIATTR_FRAME_SIZE
	.align		4
.L_18:
        /*000c*/ 	.byte	0x04, 0x11
        /*000e*/ 	.short	(.L_20 - .L_19)
	.align		4
.L_19:
        /*0010*/ 	.word	index@(_ZN7cutlass13device_kernelINS_4gemm6kernel13GemmUniversalIN4cute5tupleIJiiiiEEENS1_10collective13CollectiveMmaINS1_34MainloopSm90TmaGmmaWarpSpecializedILi4ENS5_IJNS4_1CILi2EEENSA_ILi1EEESC_EEENS1_35KernelTmaWarpSpecializedCooperativeEEENS5_IJNSA_ILi128EEENSA_ILi256EEENSA_ILi64EEEEEENS_6half_tENS5_IJlSC_lEEESK_SL_NS4_8TiledMMAINS4_8MMA_AtomIJNS4_4SM904GMMA26MMA_64x256x16_F32F16F16_SSILNSP_5MajorE0ELSR_0ELNSP_7ScaleInE1ELSS_1EEEEEENS4_6LayoutISD_NS5_IJSC_NSA_ILi0EEESW_EEEEENS5_IJNS4_10UnderscoreESZ_SZ_EEEEENS4_13SM90_TMA_LOADENS4_14ComposedLayoutINS4_7SwizzleILi3ELi4ELi3EEENS4_18smem_ptr_flag_bitsILi16EEENSV_INS5_IJNSA_ILi8EEESI_EEENS5_IJSI_SC_EEEEEEEvNS4_8identityENS4_23SM90_TMA_LOAD_MULTICASTES1C_vS1D_EENS_8epilogue10collective18CollectiveEpilogueINS1G_22Sm90TmaWarpSpecializedILi4ELi2ELi16ELb1ELb0EEEJSJ_NS5_IJSG_NSA_ILi32EEEEEESK_SL_SK_SL_NS1G_6fusion15FusionCallbacksIS1K_NS1N_17LinearCombinationISK_fSK_fLNS_15FloatRoundStyleE2EEESJ_S1M_JEEES12_NS13_INS14_ILi2ELi4ELi3EEES17_NSV_INS5_IJS18_S1L_EEENS5_IJS1L_SC_EEEEEEENS4_17SM75_U32x4_LDSM_NENS4_14SM90_TMA_STOREES1X_NS4_17SM90_U32x4_STSM_NENS4_9Copy_AtomIJS20_SK_EEEvEEEvvEEEEvNT_6ParamsE)
        /*0014*/ 	.word	0x00000000


	//----- nvinfo : EIATTR_MIN_STACK_SIZE
	.align		4
.L_20:
        /*0018*/ 	.byte	0x04, 0x12
        /*001a*/ 	.short	(.L_22 - .L_21)
	.align		4
.L_21:
        /*001c*/ 	.word	index@(_ZN7cutlass13device_kernelINS_4gemm6kernel13GemmUniversalIN4cute5tupleIJiiiiEEENS1_10collective13CollectiveMmaINS1_34MainloopSm90TmaGmmaWarpSpecializedILi4ENS5_IJNS4_1CILi2EEENSA_ILi1EEESC_EEENS1_35KernelTmaWarpSpecializedCooperativeEEENS5_IJNSA_ILi128EEENSA_ILi256EEENSA_ILi64EEEEEENS_6half_tENS5_IJlSC_lEEESK_SL_NS4_8TiledMMAINS4_8MMA_AtomIJNS4_4SM904GMMA26MMA_64x256x16_F32F16F16_SSILNSP_5MajorE0ELSR_0ELNSP_7ScaleInE1ELSS_1EEEEEENS4_6LayoutISD_NS5_IJSC_NSA_ILi0EEESW_EEEEENS5_IJNS4_10UnderscoreESZ_SZ_EEEEENS4_13SM90_TMA_LOADENS4_14ComposedLayoutINS4_7SwizzleILi3ELi4ELi3EEENS4_18smem_ptr_flag_bitsILi16EEENSV_INS5_IJNSA_ILi8EEESI_EEENS5_IJSI_SC_EEEEEEEvNS4_8identityENS4_23SM90_TMA_LOAD_MULTICASTES1C_vS1D_EENS_8epilogue10collective18CollectiveEpilogueINS1G_22Sm90TmaWarpSpecializedILi4ELi2ELi16ELb1ELb0EEEJSJ_NS5_IJSG_NSA_ILi32EEEEEESK_SL_SK_SL_NS1G_6fusion15FusionCallbacksIS1K_NS1N_17LinearCombinationISK_fSK_fLNS_15FloatRoundStyleE2EEESJ_S1M_JEEES12_NS13_INS14_ILi2ELi4ELi3EEES17_NSV_INS5_IJS18_S1L_EEENS5_IJS1L_SC_EEEEEEENS4_17SM75_U32x4_LDSM_NENS4_14SM90_TMA_STOREES1X_NS4_17SM90_U32x4_STSM_NENS4_9Copy_AtomIJS20_SK_EEEvEEEvvEEEEvNT_6ParamsE)
        /*0020*/ 	.word	0x00000000
.L_22:


//--------------------- .nv.compat                --------------------------
	.section	.nv.compat,"",@"SHT_CUDA_COMPAT_INFO"
	.align	4
        /*0000*/ 	.byte	0x02, 0x09, 0x01, 0x00, 0x02, 0x02, 0x04, 0x00, 0x02, 0x05, 0x05, 0x00, 0x03, 0x07, 0x01, 0x01
        /*0010*/ 	.byte	0x02, 0x03, 0x01, 0x00, 0x02, 0x06, 0x01, 0x00, 0x04, 0x0b, 0x08, 0x00, 0x00, 0x00, 0x00, 0x00
        /*0020*/ 	.byte	0x00, 0x00, 0x00, 0x00


//--------------------- .nv.info._ZN7cutlass13device_kernelINS_4gemm6kernel13GemmUniversalIN4cute5tupleIJiiiiEEENS1_10collective13CollectiveMmaINS1_34MainloopSm90TmaGmmaWarpSpecializedILi4ENS5_IJNS4_1CILi2EEENSA_ILi1EEESC_EEENS1_35KernelTmaWarpSpecializedCooperativeEEENS5_IJNSA_ILi128EEENSA_ILi256EEENSA_ILi64EEEEEENS_6half_tENS5_IJlSC_lEEESK_SL_NS4_8TiledMMAINS4_8MMA_AtomIJNS4_4SM904GMMA26MMA_64x256x16_F32F16F16_SSILNSP_5MajorE0ELSR_0ELNSP_7ScaleInE1ELSS_1EEEEEENS4_6LayoutISD_NS5_IJSC_NSA_ILi0EEESW_EEEEENS5_IJNS4_10UnderscoreESZ_SZ_EEEEENS4_13SM90_TMA_LOADENS4_14ComposedLayoutINS4_7SwizzleILi3ELi4ELi3EEENS4_18smem_ptr_flag_bitsILi16EEENSV_INS5_IJNSA_ILi8EEESI_EEENS5_IJSI_SC_EEEEEEEvNS4_8identityENS4_23SM90_TMA_LOAD_MULTICASTES1C_vS1D_EENS_8epilogue10collective18CollectiveEpilogueINS1G_22Sm90TmaWarpSpecializedILi4ELi2ELi16ELb1ELb0EEEJSJ_NS5_IJSG_NSA_ILi32EEEEEESK_SL_SK_SL_NS1G_6fusion15FusionCallbacksIS1K_NS1N_17LinearCombinationISK_fSK_fLNS_15FloatRoundStyleE2EEESJ_S1M_JEEES12_NS13_INS14_ILi2ELi4ELi3EEES17_NSV_INS5_IJS18_S1L_EEENS5_IJS1L_SC_EEEEEEENS4_17SM75_U32x4_LDSM_NENS4_14SM90_TMA_STOREES1X_NS4_17SM90_U32x4_STSM_NENS4_9Copy_AtomIJS20_SK_EEEvEEEvvEEEEvNT_6ParamsE --------------------------
	.section	.nv.info._ZN7cutlass13device_kernelINS_4gemm6kernel13GemmUniversalIN4cute5tupleIJiiiiEEENS1_10collective13CollectiveMmaINS1_34MainloopSm90TmaGmmaWarpSpecializedILi4ENS5_IJNS4_1CILi2EEENSA_ILi1EEESC_EEENS1_35KernelTmaWarpSpecializedCooperativeEEENS5_IJNSA_ILi128EEENSA_ILi256EEENSA_ILi64EEEEEENS_6half_tENS5_IJlSC_lEEESK_SL_NS4_8TiledMMAINS4_8MMA_AtomIJNS4_4SM904GMMA26MMA_64x256x16_F32F16F16_SSILNSP_5MajorE0ELSR_0ELNSP_7ScaleInE1ELSS_1EEEEEENS4_6LayoutISD_NS5_IJSC_NSA_ILi0EEESW_EEEEENS5_IJNS4_10UnderscoreESZ_SZ_EEEEENS4_13SM90_TMA_LOADENS4_14ComposedLayoutINS4_7SwizzleILi3ELi4ELi3EEENS4_18smem_ptr_flag_bitsILi16EEENSV_INS5_IJNSA_ILi8EEESI_EEENS5_IJSI_SC_EEEEEEEvNS4_8identityENS4_23SM90_TMA_LOAD_MULTICASTES1C_vS1D_EENS_8epilogue10collective18CollectiveEpilogueINS1G_22Sm90TmaWarpSpecializedILi4ELi2ELi16ELb1ELb0EEEJSJ_NS5_IJSG_NSA_ILi32EEEEEESK_SL_SK_SL_NS1G_6fusion15FusionCallbacksIS1K_NS1N_17LinearCombinationISK_fSK_fLNS_15FloatRoundStyleE2EEESJ_S1M_JEEES12_NS13_INS14_ILi2ELi4ELi3EEES17_NSV_INS5_IJS18_S1L_EEENS5_IJS1L_SC_EEEEEEENS4_17SM75_U32x4_LDSM_NENS4_14SM90_TMA_STOREES1X_NS4_17SM90_U32x4_STSM_NENS4_9Copy_AtomIJS20_SK_EEEvEEEvvEEEEvNT_6ParamsE,"",@"SHT_CUDA_INFO"
	.sectionflags	@""
	.align	4


	//----- nvinfo : EIATTR_CUDA_API_VERSION
	.align		4
        /*0000*/ 	.byte	0x04, 0x37
        /*0002*/ 	.short	(.L_24 - .L_23)
.L_23:
        /*0004*/ 	.word	0x00000082


	//----- nvinfo : EIATTR_KPARAM_INFO
	.align		4
.L_24:
        /*0008*/ 	.byte	0x04, 0x17
        /*000a*/ 	.short	(.L_26 - .L_25)
.L_25:
        /*000c*/ 	.word	0x00000000
        /*0010*/ 	.short	0x0000
        /*0012*/ 	.short	0x0070
        /*0014*/ 	.byte	0x00, 0xf0, 0x01, 0x1c


	//----- nvinfo : EIATTR_SPARSE_MMA_MASK
	.align		4
.L_26:
        /*0018*/ 	.byte	0x03, 0x50
        /*001a*/ 	.short	0x0000


	//----- nvinfo : EIATTR_MAXREG_COUNT
	.align		4
        /*001c*/ 	.byte	0x03, 0x1b
        /*001e*/ 	.short	0x00a8


	//----- nvinfo : EIATTR_NUM_BARRIERS
	.align		4
        /*0020*/ 	.byte	0x02, 0x4c
        /*0022*/ 	.byte	0x02
	.zero		1


	//----- nvinfo : EIATTR_EXTERNS
	.align		4
        /*0024*/ 	.byte	0x04, 0x0f
        /*0026*/ 	.short	(.L_28 - .L_27)


	//   ....[0]....
	.align		4
.L_27:
        /*0028*/ 	.word	index@(__assertfail)


	//----- nvinfo : EIATTR_MERCURY_ISA_VERSION
	.align		4
.L_28:
        /*002c*/ 	.byte	0x03, 0x5f
        /*002e*/ 	.short	0x0101


	//----- nvinfo : EIATTR_INT_WARP_WIDE_INSTR_OFFSETS
	.align		4
        /*0030*/ 	.byte	0x04, 0x31
        /*0032*/ 	.short	(.L_30 - .L_29)


	//   ....[0]....
.L_29:
        /*0034*/ 	.word	0x00000950


	//   ....[1]....
        /*0038*/ 	.word	0x00000960


	//   ....[2]....
        /*003c*/ 	.word	0x00000ae0


	//   ....[3]....
        /*0040*/ 	.word	0x00002190


	//----- nvinfo : EIATTR_COOP_GROUP_MASK_REGIDS
	.align		4
.L_30:
        /*0044*/ 	.byte	0x04, 0x29
        /*0046*/ 	.short	(.L_32 - .L_31)


	//   ....[0]....
.L_31:
        /*0048*/ 	.word	0xffffffff


	//   ....[1]....
        /*004c*/ 	.word	0xffffffff


	//   ....[2]....
        /*0050*/ 	.word	0xffffffff


	//   ....[3]....
        /*0054*/ 	.word	0xffffffff


	//   ....[4]....
        /*0058*/ 	.word	0xffffffff


	//   ....[5]....
        /*005c*/ 	.word	0xffffffff


	//   ....[6]....
        /*0060*/ 	.word	0xffffffff


	//----- nvinfo : EIATTR_COOP_GROUP_INSTR_OFFSETS
	.align		4
.L_32:
        /*0064*/ 	.byte	0x04, 0x28
        /*0066*/ 	.short	(.L_34 - .L_33)


	//   ....[0]....
.L_33:
        /*0068*/ 	.word	0x00000070


	//   ....[1]....
        /*006c*/ 	.word	0x00000080


	//   ....[2]....
        /*0070*/ 	.word	0x00000430


	//   ....[3]....
        /*0074*/ 	.word	0x000005c0


	//   ....[4]....
        /*0078*/ 	.word	0x00000770


	//   ....[5]....
        /*007c*/ 	.word	0x00000c80


	//   ....[6]....
        /*0080*/ 	.word	0x00001730


	//----- nvinfo : EIATTR_REG_RECONFIG
	.align		4
.L_34:
        /*0084*/ 	.byte	0x01, 0x54
	.zero		2


	//----- nvinfo : EIATTR_SYSCALL_OFFSETS
	.align		4
        /*0088*/ 	.byte	0x04, 0x46
        /*008a*/ 	.short	(.L_36 - .L_35)


	//   ....[0]....
.L_35:
        /*008c*/ 	.word	0x000018f0


	//   ....[1]....
        /*0090*/ 	.word	0x000023c0


	//   ....[2]....
        /*0094*/ 	.word	0x000024b0


	//----- nvinfo : EIATTR_MBARRIER_INSTR_OFFSETS
	.align		4
.L_36:
        /*0098*/ 	.byte	0x04, 0x39
        /*009a*/ 	.short	(.L_38 - .L_37)


	//   ....[0]....
.L_37:
        /*009c*/ 	.word	0x00000530
        /*00a0*/ 	.word	0x000000ff
        /*00a4*/ 	.word	0x00000000
        /*00a8*/ 	.short	0x0100
        /*00aa*/ 	.byte	0x08
	.zero		1


	//   ....[1]....
        /*00ac*/ 	.word	0x00000540
        /*00b0*/ 	.word	0x000000ff
        /*00b4*/ 	.word	0x00000020
        /*00b8*/ 	.short	0x0100
        /*00ba*/ 	.byte	0x08
	.zero		1


	//   ....[2]....
        /*00bc*/ 	.word	0x00000550
        /*00c0*/ 	.word	0x000000ff
        /*00c4*/ 	.word	0x00000008
        /*00c8*/ 	.short	0x0100
        /*00ca*/ 	.byte	0x08
	.zero		1


	//   ....[3]....
        /*00cc*/ 	.word	0x00000560
        /*00d0*/ 	.word	0x000000ff
        /*00d4*/ 	.word	0x00000028
        /*00d8*/ 	.short	0x0100
        /*00da*/ 	.byte	0x08
	.zero		1


	//   ....[4]....
        /*00dc*/ 	.word	0x00000570
        /*00e0*/ 	.word	0x000000ff
        /*00e4*/ 	.word	0x00000010
        /*00e8*/ 	.short	0x0100
        /*00ea*/ 	.byte	0x08
	.zero		1


	//   ....[5]....
        /*00ec*/ 	.word	0x00000580
        /*00f0*/ 	.word	0x000000ff
        /*00f4*/ 	.word	0x00000030
        /*00f8*/ 	.short	0x0100
        /*00fa*/ 	.byte	0x08
	.zero		1


	//   ....[6]....
        /*00fc*/ 	.word	0x00000590
        /*0100*/ 	.word	0x000000ff
        /*0104*/ 	.word	0x00000018
        /*0108*/ 	.short	0x0100
        /*010a*/ 	.byte	0x08
	.zero		1


	//   ....[7]....
        /*010c*/ 	.word	0x000005a0
        /*0110*/ 	.word	0x000000ff
        /*0114*/ 	.word	0x00000038
        /*0118*/ 	.short	0x0100
        /*011a*/ 	.byte	0x08
	.zero		1


	//   ....[8]....
        /*011c*/ 	.word	0x000006d0
        /*0120*/ 	.word	0x000000ff
        /*0124*/ 	.word	0x00000040
        /*0128*/ 	.short	0x0100
        /*012a*/ 	.byte	0x08
	.zero		1


	//   ....[9]....
        /*012c*/ 	.word	0x000006e0
        /*0130*/ 	.word	0x000000ff
        /*0134*/ 	.word	0x00000060
        /*0138*/ 	.short	0x0100
        /*013a*/ 	.byte	0x08
	.zero		1


	//   ....[10]....
        /*013c*/ 	.word	0x000006f0
        /*0140*/ 	.word	0x000000ff
        /*0144*/ 	.word	0x00000048
        /*0148*/ 	.short	0x0100
        /*014a*/ 	.byte	0x08
	.zero		1


	//   ....[11]....
        /*014c*/ 	.word	0x00000700
        /*0150*/ 	.word	0x000000ff
        /*0154*/ 	.word	0x00000068
        /*0158*/ 	.short	0x0100
        /*015a*/ 	.byte	0x08
	.zero		1


	//   ....[12]....
        /*015c*/ 	.word	0x00000710
        /*0160*/ 	.word	0x000000ff
        /*0164*/ 	.word	0x00000050
        /*0168*/ 	.short	0x0100
        /*016a*/ 	.byte	0x08
	.zero		1


	//   ....[13]....
        /*016c*/ 	.word	0x00000720
        /*0170*/ 	.word	0x000000ff
        /*0174*/ 	.word	0x00000070
        /*0178*/ 	.short	0x0100
        /*017a*/ 	.byte	0x08
	.zero		1


	//   ....[14]....
        /*017c*/ 	.word	0x00000730
        /*0180*/ 	.word	0x000000ff
        /*0184*/ 	.word	0x00000058
        /*0188*/ 	.short	0x0100
        /*018a*/ 	.byte	0x08
	.zero		1


	//   ....[15]....
        /*018c*/ 	.word	0x00000740
        /*0190*/ 	.word	0x000000ff
        /*0194*/ 	.word	0x00000078
        /*0198*/ 	.short	0x0100
        /*019a*/ 	.byte	0x08
	.zero		1


	//   ....[16]....
        /*019c*/ 	.word	0x00000b50
        /*01a0*/ 	.word	0x000000ff
        /*01a4*/ 	.word	0x00000080
        /*01a8*/ 	.short	0x0100
        /*01aa*/ 	.byte	0x06
	.zero		1


	//   ....[17]....
        /*01ac*/ 	.word	0x00000be0
        /*01b0*/ 	.word	0x000000ff
        /*01b4*/ 	.word	0x00000088
        /*01b8*/ 	.short	0x0100
        /*01ba*/ 	.byte	0x06
	.zero		1


	//   ....[18]....
        /*01bc*/ 	.word	0x00001970
        /*01c0*/ 	.word	0x00000003
        /*01c4*/ 	.word	0x00000000
        /*01c8*/ 	.short	0x010a
        /*01ca*/ 	.byte	0x3f
	.zero		1


	//   ....[19]....
        /*01cc*/ 	.word	0x000019b0
        /*01d0*/ 	.word	0x00000003
        /*01d4*/ 	.word	0x00000000
        /*01d8*/ 	.short	0x010a
        /*01da*/ 	.byte	0x3f
	.zero		1


	//   ....[20]....
        /*01dc*/ 	.word	0x00001d50
        /*01e0*/ 	.word	0x000000ff
        /*01e4*/ 	.word	0x00000000
        /*01e8*/ 	.short	0x010a
        /*01ea*/ 	.byte	0x04
	.zero		1


	//   ....[21]....
        /*01ec*/ 	.word	0x00001d90
        /*01f0*/ 	.word	0x000000ff
        /*01f4*/ 	.word	0x00000000
        /*01f8*/ 	.short	0x010a
        /*01fa*/ 	.byte	0x04
	.zero		1


	//   ....[22]....
        /*01fc*/ 	.word	0x00002020
        /*0200*/ 	.word	0x00000004
        /*0204*/ 	.word	0x00000000
        /*0208*/ 	.short	0x0101
        /*020a*/ 	.byte	0x3f
	.zero		1


	//   ....[23]....
        /*020c*/ 	.word	0x00002210
        /*0210*/ 	.word	0x00000000
        /*0214*/ 	.word	0x00000000
        /*0218*/ 	.short	0x0101
        /*021a*/ 	.byte	0x3f
	.zero		1


	//   ....[24]....
        /*021c*/ 	.word	0x000029b0
        /*0220*/ 	.word	0x000000ff
        /*0224*/ 	.word	0x00000040
        /*0228*/ 	.short	0x010a
        /*022a*/ 	.byte	0x35
	.zero		1


	//   ....[25]....
        /*022c*/ 	.word	0x000031b0
        /*0230*/ 	.word	0x000000ff
        /*0234*/ 	.word	0x00000000
        /*0238*/ 	.short	0x0101
        /*023a*/ 	.byte	0x04
	.zero		1


	//   ....[26]....
        /*023c*/ 	.word	0x000032a0
        /*0240*/ 	.word	0x0000000e
        /*0244*/ 	.word	0x00000040
        /*0248*/ 	.short	0x010a
        /*024a*/ 	.byte	0x3f
	.zero		1


	//   ....[27]....
        /*024c*/ 	.word	0x000038b0
        /*0250*/ 	.word	0x000000ff
        /*0254*/ 	.word	0x00000000
        /*0258*/ 	.short	0x0101
        /*025a*/ 	.byte	0x04
	.zero		1


	//   ....[28]....
        /*025c*/ 	.word	0x000039b0
        /*0260*/ 	.word	0x0000000c
        /*0264*/ 	.word	0x00000040
        /*0268*/ 	.short	0x010a
        /*026a*/ 	.byte	0x3f
	.zero		1


	//   ....[29]....
        /*026c*/ 	.word	0x00003ff0
        /*0270*/ 	.word	0x000000ff
        /*0274*/ 	.word	0x00000000
        /*0278*/ 	.short	0x0101
        /*027a*/ 	.byte	0x04
	.zero		1


	//   ....[30]....
        /*027c*/ 	.word	0x000040d0
        /*0280*/ 	.word	0x0000000d
        /*0284*/ 	.word	0x00000040
        /*0288*/ 	.short	0x010a
        /*028a*/ 	.byte	0x3f
	.zero		1


	//   ....[31]....
        /*028c*/ 	.word	0x00004730
        /*0290*/ 	.word	0x000000ff
        /*0294*/ 	.word	0x00000000
        /*0298*/ 	.short	0x0101
        /*029a*/ 	.byte	0x04
	.zero		1


	//   ....[32]....
        /*029c*/ 	.word	0x00004810
        /*02a0*/ 	.word	0x0000000d
        /*02a4*/ 	.word	0x00000040
        /*02a8*/ 	.short	0x010a
        /*02aa*/ 	.byte	0x3f
	.zero		1


	//   ....[33]....
        /*02ac*/ 	.word	0x00004e50
        /*02b0*/ 	.word	0x000000ff
        /*02b4*/ 	.word	0x00000000
        /*02b8*/ 	.short	0x0101
        /*02ba*/ 	.byte	0x04
	.zero		1


	//   ....[34]....
        /*02bc*/ 	.word	0x00004f30
        /*02c0*/ 	.word	0x0000000d
        /*02c4*/ 	.word	0x00000040
        /*02c8*/ 	.short	0x010a
        /*02ca*/ 	.byte	0x3f
	.zero		1


	//   ....[35]....
        /*02cc*/ 	.word	0x00005570
        /*02d0*/ 	.word	0x000000ff
        /*02d4*/ 	.word	0x00000000
        /*02d8*/ 	.short	0x0101
        /*02da*/ 	.byte	0x04
	.zero		1


	//   ....[36]....
        /*02dc*/ 	.word	0x00005650
        /*02e0*/ 	.word	0x0000000d
        /*02e4*/ 	.word	0x00000040
        /*02e8*/ 	.short	0x010a
        /*02ea*/ 	.byte	0x3f
	.zero		1


	//   ....[37]....
        /*02ec*/ 	.word	0x00005c90
        /*02f0*/ 	.word	0x000000ff
        /*02f4*/ 	.word	0x00000000
        /*02f8*/ 	.short	0x0101
        /*02fa*/ 	.byte	0x04
	.zero		1


	//   ....[38]....
        /*02fc*/ 	.word	0x00005d70
        /*0300*/ 	.word	0x0000000d
        /*0304*/ 	.word	0x00000040
        /*0308*/ 	.short	0x010a
        /*030a*/ 	.byte	0x3f
	.zero		1


	//   ....[39]....
        /*030c*/ 	.word	0x00006360
        /*0310*/ 	.word	0x000000ff
        /*0314*/ 	.word	0x00000000
        /*0318*/ 	.short	0x0101
        /*031a*/ 	.byte	0x04
	.zero		1


	//   ....[40]....
        /*031c*/ 	.word	0x00006d00
        /*0320*/ 	.word	0x000000ff
        /*0324*/ 	.word	0x00000000
        /*0328*/ 	.short	0x0101
        /*032a*/ 	.byte	0x04
	.zero		1


	//   ....[41]....
        /*032c*/ 	.word	0x00007320
        /*0330*/ 	.word	0x000000ff
        /*0334*/ 	.word	0x00000088
        /*0338*/ 	.short	0x010a
        /*033a*/ 	.byte	0x04
	.zero		1


	//   ....[42]....
        /*033c*/ 	.word	0x00007710
        /*0340*/ 	.word	0x000000ff
        /*0344*/ 	.word	0x00000060
        /*0348*/ 	.short	0x010a
        /*034a*/ 	.byte	0x0d
	.zero		1


	//   ....[43]....
        /*034c*/ 	.word	0x00007800
        /*0350*/ 	.word	0x000000ff
        /*0354*/ 	.word	0x00000040
        /*0358*/ 	.short	0x010b
        /*035a*/ 	.byte	0x0d
	.zero		1


	//   ....[44]....
        /*035c*/ 	.word	0x00007860
        /*0360*/ 	.word	0x000000ff
        /*0364*/ 	.word	0x00000000
        /*0368*/ 	.short	0x0101
        /*036a*/ 	.byte	0x10
	.zero		1


	//   ....[45]....
        /*036c*/ 	.word	0x00007890
        /*0370*/ 	.word	0x000000ff
        /*0374*/ 	.word	0x00000068
        /*0378*/ 	.short	0x010a
        /*037a*/ 	.byte	0x0d
	.zero		1


	//   ....[46]....
        /*037c*/ 	.word	0x000079a0
        /*0380*/ 	.word	0x000000ff
        /*0384*/ 	.word	0x00000048
        /*0388*/ 	.short	0x010b
        /*038a*/ 	.byte	0x0d
	.zero		1


	//   ....[47]....
        /*038c*/ 	.word	0x00007a00
        /*0390*/ 	.word	0x000000ff
        /*0394*/ 	.word	0x00000000
        /*0398*/ 	.short	0x0101
        /*039a*/ 	.byte	0x12
	.zero		1


	//   ....[48]....
        /*039c*/ 	.word	0x00007a30
        /*03a0*/ 	.word	0x000000ff
        /*03a4*/ 	.word	0x00000070
        /*03a8*/ 	.short	0x010a
        /*03aa*/ 	.byte	0x0d
	.zero		1


	//   ....[49]....
        /*03ac*/ 	.word	0x00007b40
        /*03b0*/ 	.word	0x000000ff
        /*03b4*/ 	.word	0x00000050
        /*03b8*/ 	.short	0x010b
        /*03ba*/ 	.byte	0x0d
	.zero		1


	//   ....[50]....
        /*03bc*/ 	.word	0x00007ba0
        /*03c0*/ 	.word	0x000000ff
        /*03c4*/ 	.word	0x00000000
        /*03c8*/ 	.short	0x0101
        /*03ca*/ 	.byte	0x1d
	.zero		1


	//   ....[51]....
        /*03cc*/ 	.word	0x00007bd0
        /*03d0*/ 	.word	0x000000ff
        /*03d4*/ 	.word	0x00000078
        /*03d8*/ 	.short	0x010a
        /*03da*/ 	.byte	0x0d
	.zero		1


	//   ....[52]....
        /*03dc*/ 	.word	0x00007ce0
        /*03e0*/ 	.word	0x000000ff
        /*03e4*/ 	.word	0x00000058
        /*03e8*/ 	.short	0x010b
        /*03ea*/ 	.byte	0x0d
	.zero		1


	//   ....[53]....
        /*03ec*/ 	.word	0x00007d40
        /*03f0*/ 	.word	0x000000ff
        /*03f4*/ 	.word	0x00000000
        /*03f8*/ 	.short	0x0101
        /*03fa*/ 	.byte	0x1e
	.zero		1


	//   ....[54]....
        /*03fc*/ 	.word	0x00007d80
        /*0400*/ 	.word	0x000000ff
        /*0404*/ 	.word	0x00000060
        /*0408*/ 	.short	0x010a
        /*040a*/ 	.byte	0x0d
	.zero		1


	//   ....[55]....
        /*040c*/ 	.word	0x00007e80
        /*0410*/ 	.word	0x000000ff
        /*0414*/ 	.word	0x00000040
        /*0418*/ 	.short	0x010b
        /*041a*/ 	.byte	0x0d
	.zero		1


	//   ....[56]....
        /*041c*/ 	.word	0x00007ec0
        /*0420*/ 	.word	0x000000ff
        /*0424*/ 	.word	0x00000000
        /*0428*/ 	.short	0x0101
        /*042a*/ 	.byte	0x10
	.zero		1


	//   ....[57]....
        /*042c*/ 	.word	0x00007ef0
        /*0430*/ 	.word	0x000000ff
        /*0434*/ 	.word	0x00000068
        /*0438*/ 	.short	0x010a
        /*043a*/ 	.byte	0x0d
	.zero		1


	//   ....[58]....
        /*043c*/ 	.word	0x00007ff0
        /*0440*/ 	.word	0x000000ff
        /*0444*/ 	.word	0x00000048
        /*0448*/ 	.short	0x010b
        /*044a*/ 	.byte	0x0d
	.zero		1


	//   ....[59]....
        /*044c*/ 	.word	0x00008030
        /*0450*/ 	.word	0x000000ff
        /*0454*/ 	.word	0x00000000
        /*0458*/ 	.short	0x0101
        /*045a*/ 	.byte	0x12
	.zero		1


	//   ....[60]....
        /*045c*/ 	.word	0x00008060
        /*0460*/ 	.word	0x000000ff
        /*0464*/ 	.word	0x00000070
        /*0468*/ 	.short	0x010a
        /*046a*/ 	.byte	0x0d
	.zero		1


	//   ....[61]....
        /*046c*/ 	.word	0x00008160
        /*0470*/ 	.word	0x000000ff
        /*0474*/ 	.word	0x00000050
        /*0478*/ 	.short	0x010b
        /*047a*/ 	.byte	0x0d
	.zero		1


	//   ....[62]....
        /*047c*/ 	.word	0x000081a0
        /*0480*/ 	.word	0x000000ff
        /*0484*/ 	.word	0x00000000
        /*0488*/ 	.short	0x0101
        /*048a*/ 	.byte	0x1d
	.zero		1


	//   ....[63]....
        /*048c*/ 	.word	0x000081d0
        /*0490*/ 	.word	0x000000ff
        /*0494*/ 	.word	0x00000078
        /*0498*/ 	.short	0x010a
        /*049a*/ 	.byte	0x0d
	.zero		1


	//   ....[64]....
        /*049c*/ 	.word	0x000082d0
        /*04a0*/ 	.word	0x000000ff
        /*04a4*/ 	.word	0x00000058
        /*04a8*/ 	.short	0x010b
        /*04aa*/ 	.byte	0x0d
	.zero		1


	//   ....[65]....
        /*04ac*/ 	.word	0x00008320
        /*04b0*/ 	.word	0x000000ff
        /*04b4*/ 	.word	0x00000000
        /*04b8*/ 	.short	0x0101
        /*04ba*/ 	.byte	0x1e
	.zero		1


	//   ....[66]....
        /*04bc*/ 	.word	0x000089b0
        /*04c0*/ 	.word	0x00000000
        /*04c4*/ 	.word	0x00000060
        /*04c8*/ 	.short	0x010a
        /*04ca*/ 	.byte	0x3f
	.zero		1


	//   ....[67]....
        /*04cc*/ 	.word	0x000089f0
        /*04d0*/ 	.word	0x00000000
        /*04d4*/ 	.word	0x00000068
        /*04d8*/ 	.short	0x010a
        /*04da*/ 	.byte	0x3f
	.zero		1


	//   ....[68]....
        /*04dc*/ 	.word	0x00008a30
        /*04e0*/ 	.word	0x00000000
        /*04e4*/ 	.word	0x00000070
        /*04e8*/ 	.short	0x010a
        /*04ea*/ 	.byte	0x3f
	.zero		1


	//   ....[69]....
        /*04ec*/ 	.word	0x00008a90
        /*04f0*/ 	.word	0x00000000
        /*04f4*/ 	.word	0x00000078
        /*04f8*/ 	.short	0x010a
        /*04fa*/ 	.byte	0x3f
	.zero		1


	//   ....[70]....
        /*04fc*/ 	.word	0x00008dd0
        /*0500*/ 	.word	0x0000000e
        /*0504*/ 	.word	0x00000020
        /*0508*/ 	.short	0x010a
        /*050a*/ 	.byte	0x3f
	.zero		1


	//   ....[71]....
        /*050c*/ 	.word	0x00009180
        /*0510*/ 	.word	0x00000004
        /*0514*/ 	.word	0x00000088
        /*0518*/ 	.short	0x0101
        /*051a*/ 	.byte	0x3f
	.zero		1


	//   ....[72]....
        /*051c*/ 	.word	0x00009880
        /*0520*/ 	.word	0x00000005
        /*0524*/ 	.word	0x00000000
        /*0528*/ 	.short	0x010a
        /*052a*/ 	.byte	0x3f
	.zero		1


	//   ....[73]....
        /*052c*/ 	.word	0x00009900
        /*0530*/ 	.word	0x00000007
        /*0534*/ 	.word	0x00000000
        /*0538*/ 	.short	0x010a
        /*053a*/ 	.byte	0x3f
	.zero		1


	//   ....[74]....
        /*053c*/ 	.word	0x00009990
        /*0540*/ 	.word	0x00000006
        /*0544*/ 	.word	0x00000000
        /*0548*/ 	.short	0x010a
        /*054a*/ 	.byte	0x3f
	.zero		1


	//   ....[75]....
        /*054c*/ 	.word	0x00009a20
        /*0550*/ 	.word	0x00000003
        /*0554*/ 	.word	0x00000000
        /*0558*/ 	.short	0x010a
        /*055a*/ 	.byte	0x3f
	.zero		1


	//   ....[76]....
        /*055c*/ 	.word	0x00009a80
        /*0560*/ 	.word	0x00000003
        /*0564*/ 	.word	0x00000000
        /*0568*/ 	.short	0x010a
        /*056a*/ 	.byte	0x3f
	.zero		1


	//   ....[77]....
        /*056c*/ 	.word	0x00009ae0
        /*0570*/ 	.word	0x00000005
        /*0574*/ 	.word	0x00000000
        /*0578*/ 	.short	0x010a
        /*057a*/ 	.byte	0x3f
	.zero		1


	//   ....[78]....
        /*057c*/ 	.word	0x00009b40
        /*0580*/ 	.word	0x00000005
        /*0584*/ 	.word	0x00000040
        /*0588*/ 	.short	0x010a
        /*058a*/ 	.byte	0x3f
	.zero		1


	//   ....[79]....
        /*058c*/ 	.word	0x00009b90
        /*0590*/ 	.word	0x0000000e
        /*0594*/ 	.word	0x00000040
        /*0598*/ 	.short	0x010a
        /*059a*/ 	.byte	0x3f
	.zero		1


	//   ....[80]....
        /*059c*/ 	.word	0x00009be0
        /*05a0*/ 	.word	0x0000000c
        /*05a4*/ 	.word	0x00000040
        /*05a8*/ 	.short	0x010a
        /*05aa*/ 	.byte	0x3f
	.zero		1


	//   ....[81]....
        /*05ac*/ 	.word	0x00009c30
        /*05b0*/ 	.word	0x0000000d
        /*05b4*/ 	.word	0x00000040
        /*05b8*/ 	.short	0x010a
        /*05ba*/ 	.byte	0x3f
	.zero		1


	//   ....[82]....
        /*05bc*/ 	.word	0x00009c80
        /*05c0*/ 	.word	0x0000000d
        /*05c4*/ 	.word	0x00000040
        /*05c8*/ 	.short	0x010a
        /*05ca*/ 	.byte	0x3f
	.zero		1


	//   ....[83]....
        /*05cc*/ 	.word	0x00009cd0
        /*05d0*/ 	.word	0x0000000d
        /*05d4*/ 	.word	0x00000040
        /*05d8*/ 	.short	0x010a
        /*05da*/ 	.byte	0x3f
	.zero		1


	//   ....[84]....
        /*05dc*/ 	.word	0x00009d20
        /*05e0*/ 	.word	0x0000000d
        /*05e4*/ 	.word	0x00000040
        /*05e8*/ 	.short	0x010a
        /*05ea*/ 	.byte	0x3f
	.zero		1


	//   ....[85]....
        /*05ec*/ 	.word	0x00009d70
        /*05f0*/ 	.word	0x0000000d
        /*05f4*/ 	.word	0x00000040
        /*05f8*/ 	.short	0x010a
        /*05fa*/ 	.byte	0x3f
	.zero		1


	//   ....[86]....
        /*05fc*/ 	.word	0x00009dd0
        /*0600*/ 	.word	0x00000003
        /*0604*/ 	.word	0x00000088
        /*0608*/ 	.short	0x010a
        /*060a*/ 	.byte	0x3f
	.zero		1


	//   ....[87]....
        /*060c*/ 	.word	0x00009e30
        /*0610*/ 	.word	0x00000005
        /*0614*/ 	.word	0x00000060
        /*0618*/ 	.short	0x010a
        /*061a*/ 	.byte	0x3f
	.zero		1


	//   ....[88]....
        /*061c*/ 	.word	0x00009e90
        /*0620*/ 	.word	0x00000005
        /*0624*/ 	.word	0x00000068
        /*0628*/ 	.short	0x010a
        /*062a*/ 	.byte	0x3f
	.zero		1


	//   ....[89]....
        /*062c*/ 	.word	0x00009ef0
        /*0630*/ 	.word	0x00000005
        /*0634*/ 	.word	0x00000070
        /*0638*/ 	.short	0x010a
        /*063a*/ 	.byte	0x3f
	.zero		1


	//   ....[90]....
        /*063c*/ 	.word	0x00009f50
        /*0640*/ 	.word	0x00000005
        /*0644*/ 	.word	0x00000078
        /*0648*/ 	.short	0x010a
        /*064a*/ 	.byte	0x3f
	.zero		1


	//   ....[91]....
        /*064c*/ 	.word	0x00009fb0
        /*0650*/ 	.word	0x00000005
        /*0654*/ 	.word	0x00000060
        /*0658*/ 	.short	0x010a
        /*065a*/ 	.byte	0x3f
	.zero		1


	//   ....[92]....
        /*065c*/ 	.word	0x0000a010
        /*0660*/ 	.word	0x00000005
        /*0664*/ 	.word	0x00000068
        /*0668*/ 	.short	0x010a
        /*066a*/ 	.byte	0x3f
	.zero		1


	//   ....[93]....
        /*066c*/ 	.word	0x0000a070
        /*0670*/ 	.word	0x00000005
        /*0674*/ 	.word	0x00000070
        /*0678*/ 	.short	0x010a
        /*067a*/ 	.byte	0x3f
	.zero		1


	//   ....[94]....
        /*067c*/ 	.word	0x0000a0d0
        /*0680*/ 	.word	0x00000005
        /*0684*/ 	.word	0x00000078
        /*0688*/ 	.short	0x010a
        /*068a*/ 	.byte	0x3f
	.zero		1


	//   ....[95]....
        /*068c*/ 	.word	0x0000a120
        /*0690*/ 	.word	0x00000000
        /*0694*/ 	.word	0x00000060
        /*0698*/ 	.short	0x010a
        /*069a*/ 	.byte	0x3f
	.zero		1


	//   ....[96]....
        /*069c*/ 	.word	0x0000a170
        /*06a0*/ 	.word	0x00000000
        /*06a4*/ 	.word	0x00000068
        /*06a8*/ 	.short	0x010a
        /*06aa*/ 	.byte	0x3f
	.zero		1


	//   ....[97]....
        /*06ac*/ 	.word	0x0000a1c0
        /*06b0*/ 	.word	0x00000000
        /*06b4*/ 	.word	0x00000070
        /*06b8*/ 	.short	0x010a
        /*06ba*/ 	.byte	0x3f
	.zero		1


	//   ....[98]....
        /*06bc*/ 	.word	0x0000a290
        /*06c0*/ 	.word	0x0000000e
        /*06c4*/ 	.word	0x00000020
        /*06c8*/ 	.short	0x010a
        /*06ca*/ 	.byte	0x3f
	.zero		1


	//   ....[99]....
        /*06cc*/ 	.word	0x0000a360
        /*06d0*/ 	.word	0x00000005
        /*06d4*/ 	.word	0x00000000
        /*06d8*/ 	.short	0x010a
        /*06da*/ 	.byte	0x3f
	.zero		1


	//   ....[100]....
        /*06dc*/ 	.word	0x0000a3b0
        /*06e0*/ 	.word	0x00000007
        /*06e4*/ 	.word	0x00000000
        /*06e8*/ 	.short	0x010a
        /*06ea*/ 	.byte	0x3f
	.zero		1


	//   ....[101]....
        /*06ec*/ 	.word	0x0000a400
        /*06f0*/ 	.word	0x00000006
        /*06f4*/ 	.word	0x00000000
        /*06f8*/ 	.short	0x010a
        /*06fa*/ 	.byte	0x3f
	.zero		1


	//----- nvinfo : EIATTR_NUM_MBARRIERS
	.align		4
.L_38:
        /*06fc*/ 	.byte	0x03, 0x38
        /*06fe*/ 	.short	0x0012


	//----- nvinfo : EIATTR_EXIT_INSTR_OFFSETS
	.align		4
        /*0700*/ 	.byte	0x04, 0x1c
        /*0702*/ 	.short	(.L_40 - .L_39)


	//   ....[0]....
.L_39:
        /*0704*/ 	.word	0x00009a70


	//----- nvinfo : EIATTR_MAX_THREADS
	.align		4
.L_40:
        /*0708*/ 	.byte	0x04, 0x05
        /*070a*/ 	.short	(.L_42 - .L_41)
.L_41:
        /*070c*/ 	.word	0x00000180
        /*0710*/ 	.word	0x00000001
        /*0714*/ 	.word	0x00000001


	//----- nvinfo : EIATTR_CRS_STACK_SIZE
	.align		4
.L_42:
        /*0718*/ 	.byte	0x04, 0x1e
        /*071a*/ 	.short	(.L_44 - .L_43)
.L_43:
        /*071c*/ 	.word	0x00000000


	//----- nvinfo : EIATTR_CBANK_PARAM_SIZE
	.align		4
.L_44:
        /*0720*/ 	.byte	0x03, 0x19
        /*0722*/ 	.short	0x0770


	//----- nvinfo : EIATTR_PARAM_CBANK
	.align		4
        /*0724*/ 	.byte	0x04, 0x0a
        /*0726*/ 	.short	(.L_46 - .L_45)
	.align		4
.L_45:
        /*0728*/ 	.word	index@(.nv.constant0._ZN7cutlass13device_kernelINS_4gemm6kernel13GemmUniversalIN4cute5tupleIJiiiiEEENS1_10collective13CollectiveMmaINS1_34MainloopSm90TmaGmmaWarpSpecializedILi4ENS5_IJNS4_1CILi2EEENSA_ILi1EEESC_EEENS1_35KernelTmaWarpSpecializedCooperativeEEENS5_IJNSA_ILi128EEENSA_ILi256EEENSA_ILi64EEEEEENS_6half_tENS5_IJlSC_lEEESK_SL_NS4_8TiledMMAINS4_8MMA_AtomIJNS4_4SM904GMMA26MMA_64x256x16_F32F16F16_SSILNSP_5MajorE0ELSR_0ELNSP_7ScaleInE1ELSS_1EEEEEENS4_6LayoutISD_NS5_IJSC_NSA_ILi0EEESW_EEEEENS5_IJNS4_10UnderscoreESZ_SZ_EEEEENS4_13SM90_TMA_LOADENS4_14ComposedLayoutINS4_7SwizzleILi3ELi4ELi3EEENS4_18smem_ptr_flag_bitsILi16EEENSV_INS5_IJNSA_ILi8EEESI_EEENS5_IJSI_SC_EEEEEEEvNS4_8identityENS4_23SM90_TMA_LOAD_MULTICASTES1C_vS1D_EENS_8epilogue10collective18CollectiveEpilogueINS1G_22Sm90TmaWarpSpecializedILi4ELi2ELi16ELb1ELb0EEEJSJ_NS5_IJSG_NSA_ILi32EEEEEESK_SL_SK_SL_NS1G_6fusion15FusionCallbacksIS1K_NS1N_17LinearCombinationISK_fSK_fLNS_15FloatRoundStyleE2EEESJ_S1M_JEEES12_NS13_INS14_ILi2ELi4ELi3EEES17_NSV_INS5_IJS18_S1L_EEENS5_IJS1L_SC_EEEEEEENS4_17SM75_U32x4_LDSM_NENS4_14SM90_TMA_STOREES1X_NS4_17SM90_U32x4_STSM_NENS4_9Copy_AtomIJS20_SK_EEEvEEEvvEEEEvNT_6ParamsE)
        /*072c*/ 	.short	0x0210
        /*072e*/ 	.short	0x0770


	//----- nvinfo : EIATTR_SW_WAR
	.align		4
.L_46:
        /*0730*/ 	.byte	0x04, 0x36
        /*0732*/ 	.short	(.L_48 - .L_47)
.L_47:
        /*0734*/ 	.word	0x00000008
.L_48:


//--------------------- .nv.callgraph             --------------------------
	.section	.nv.callgraph,"",@"SHT_CUDA_CALLGRAPH"
	.align	4
	.sectionentsize	8
	.align		4
        /*0000*/ 	.word	0x00000000
	.align		4
        /*0004*/ 	.word	0xffffffff
	.align		4
        /*0008*/ 	.word	index@(_ZN7cutlass13device_kernelINS_4gemm6kernel13GemmUniversalIN4cute5tupleIJiiiiEEENS1_10collective13CollectiveMmaINS1_34MainloopSm90TmaGmmaWarpSpecializedILi4ENS5_IJNS4_1CILi2EEENSA_ILi1EEESC_EEENS1_35KernelTmaWarpSpecializedCooperativeEEENS5_IJNSA_ILi128EEENSA_ILi256EEENSA_ILi64EEEEEENS_6half_tENS5_IJlSC_lEEESK_SL_NS4_8TiledMMAINS4_8MMA_AtomIJNS4_4SM904GMMA26MMA_64x256x16_F32F16F16_SSILNSP_5MajorE0ELSR_0ELNSP_7ScaleInE1ELSS_1EEEEEENS4_6LayoutISD_NS5_IJSC_NSA_ILi0EEESW_EEEEENS5_IJNS4_10UnderscoreESZ_SZ_EEEEENS4_13SM90_TMA_LOADENS4_14ComposedLayoutINS4_7SwizzleILi3ELi4ELi3EEENS4_18smem_ptr_flag_bitsILi16EEENSV_INS5_IJNSA_ILi8EEESI_EEENS5_IJSI_SC_EEEEEEEvNS4_8identityENS4_23SM90_TMA_LOAD_MULTICASTES1C_vS1D_EENS_8epilogue10collective18CollectiveEpilogueINS1G_22Sm90TmaWarpSpecializedILi4ELi2ELi16ELb1ELb0EEEJSJ_NS5_IJSG_NSA_ILi32EEEEEESK_SL_SK_SL_NS1G_6fusion15FusionCallbacksIS1K_NS1N_17LinearCombinationISK_fSK_fLNS_15FloatRoundStyleE2EEESJ_S1M_JEEES12_NS13_INS14_ILi2ELi4ELi3EEES17_NSV_INS5_IJS18_S1L_EEENS5_IJS1L_SC_EEEEEEENS4_17SM75_U32x4_LDSM_NENS4_14SM90_TMA_STOREES1X_NS4_17SM90_U32x4_STSM_NENS4_9Copy_AtomIJS20_SK_EEEvEEEvvEEEEvNT_6ParamsE)
	.align		4
        /*000c*/ 	.word	index@(__assertfail)
	.align		4
        /*0010*/ 	.word	0x00000000
	.align		4
        /*0014*/ 	.word	0xfffffffe
	.align		4
        /*0018*/ 	.word	0x00000000
	.align		4
        /*001c*/ 	.word	0xfffffffd
	.align		4
        /*0020*/ 	.word	0x00000000
	.align		4
        /*0024*/ 	.word	0xfffffffc


//--------------------- .nv.constant4             --------------------------
	.section	.nv.constant4,"a",@progbits
	.align	8
	.align		8
.nv.constant4:
        /*0000*/ 	.dword	__assertfail
	.align		8
        /*0008*/ 	.dword	__unnamed_1
	.align		8
        /*0010*/ 	.dword	__unnamed_2
	.align		8
        /*0018*/ 	.dword	_ZN39_INTERNAL_e3bd2723_4_k_cu_1935bdfb_36174cuda3std3__45__cpo5beginE
	.align		8
        /*0020*/ 	.dword	_ZN39_INTERNAL_e3bd2723_4_k_cu_1935bdfb_36174cuda3std3__45__cpo3endE
	.align		8
        /*0028*/ 	.dword	_ZN39_INTERNAL_e3bd2723_4_k_cu_1935bdfb_36174cuda3std3__45__cpo6cbeginE
	.align		8
        /*0030*/ 	.dword	_ZN39_INTERNAL_e3bd2723_4_k_cu_1935bdfb_36174cuda3std3__45__cpo4cendE
	.align		8
        /*0038*/ 	.dword	_ZN39_INTERNAL_e3bd2723_4_k_cu_1935bdfb_36174cuda3std3__441_GLOBAL__N__e3bd2723_4_k_cu_1935bdfb_36176ignoreE
	.align		8
        /*0040*/ 	.dword	_ZN39_INTERNAL_e3bd2723_4_k_cu_1935bdfb_36174cuda3std3__419piecewise_constructE
	.align		8
        /*0048*/ 	.dword	_ZN39_INTERNAL_e3bd2723_4_k_cu_1935bdfb_36174cuda3std3__48in_placeE
	.align		8
        /*0050*/ 	.dword	_ZN39_INTERNAL_e3bd2723_4_k_cu_1935bdfb_36174cuda3std6ranges3__45__cpo4swapE
	.align		8
        /*0058*/ 	.dword	_ZN39_INTERNAL_e3bd2723_4_k_cu_1935bdfb_36174cuda3std6ranges3__45__cpo9iter_moveE
	.align		8
        /*0060*/ 	.dword	_ZN39_INTERNAL_e3bd2723_4_k_cu_1935bdfb_36174cute7productE
	.align		8
        /*0068*/ 	.dword	_ZN39_INTERNAL_e3bd2723_4_k_cu_1935bdfb_36174cute1_E
	.align		8
        /*0070*/ 	.dword	$str$22
	.align		8
        /*0078*/ 	.dword	$str$23
	.align		8
        /*0080*/ 	.dword	$str$26
	.align		8
        /*0088*/ 	.dword	$str$27


//--------------------- .text._ZN7cutlass13device_kernelINS_4gemm6kernel13GemmUniversalIN4cute5tupleIJiiiiEEENS1_10collective13CollectiveMmaINS1_34MainloopSm90TmaGmmaWarpSpecializedILi4ENS5_IJNS4_1CILi2EEENSA_ILi1EEESC_EEENS1_35KernelTmaWarpSpecializedCooperativeEEENS5_IJNSA_ILi128EEENSA_ILi256EEENSA_ILi64EEEEEENS_6half_tENS5_IJlSC_lEEESK_SL_NS4_8TiledMMAINS4_8MMA_AtomIJNS4_4SM904GMMA26MMA_64x256x16_F32F16F16_SSILNSP_5MajorE0ELSR_0ELNSP_7ScaleInE1ELSS_1EEEEEENS4_6LayoutISD_NS5_IJSC_NSA_ILi0EEESW_EEEEENS5_IJNS4_10UnderscoreESZ_SZ_EEEEENS4_13SM90_TMA_LOADENS4_14ComposedLayoutINS4_7SwizzleILi3ELi4ELi3EEENS4_18smem_ptr_flag_bitsILi16EEENSV_INS5_IJNSA_ILi8EEESI_EEENS5_IJSI_SC_EEEEEEEvNS4_8identityENS4_23SM90_TMA_LOAD_MULTICASTES1C_vS1D_EENS_8epilogue10collective18CollectiveEpilogueINS1G_22Sm90TmaWarpSpecializedILi4ELi2ELi16ELb1ELb0EEEJSJ_NS5_IJSG_NSA_ILi32EEEEEESK_SL_SK_SL_NS1G_6fusion15FusionCallbacksIS1K_NS1N_17LinearCombinationISK_fSK_fLNS_15FloatRoundStyleE2EEESJ_S1M_JEEES12_NS13_INS14_ILi2ELi4ELi3EEES17_NSV_INS5_IJS18_S1L_EEENS5_IJS1L_SC_EEEEEEENS4_17SM75_U32x4_LDSM_NENS4_14SM90_TMA_STOREES1X_NS4_17SM90_U32x4_STSM_NENS4_9Copy_AtomIJS20_SK_EEEvEEEvvEEEEvNT_6ParamsE --------------------------
	.section	.text._ZN7cutlass13device_kernelINS_4gemm6kernel13GemmUniversalIN4cute5tupleIJiiiiEEENS1_10collective13CollectiveMmaINS1_34MainloopSm90TmaGmmaWarpSpecializedILi4ENS5_IJNS4_1CILi2EEENSA_ILi1EEESC_EEENS1_35KernelTmaWarpSpecializedCooperativeEEENS5_IJNSA_ILi128EEENSA_ILi256EEENSA_ILi64EEEEEENS_6half_tENS5_IJlSC_lEEESK_SL_NS4_8TiledMMAINS4_8MMA_AtomIJNS4_4SM904GMMA26MMA_64x256x16_F32F16F16_SSILNSP_5MajorE0ELSR_0ELNSP_7ScaleInE1ELSS_1EEEEEENS4_6LayoutISD_NS5_IJSC_NSA_ILi0EEESW_EEEEENS5_IJNS4_10UnderscoreESZ_SZ_EEEEENS4_13SM90_TMA_LOADENS4_14ComposedLayoutINS4_7SwizzleILi3ELi4ELi3EEENS4_18smem_ptr_flag_bitsILi16EEENSV_INS5_IJNSA_ILi8EEESI_EEENS5_IJSI_SC_EEEEEEEvNS4_8identityENS4_23SM90_TMA_LOAD_MULTICASTES1C_vS1D_EENS_8epilogue10collective18CollectiveEpilogueINS1G_22Sm90TmaWarpSpecializedILi4ELi2ELi16ELb1ELb0EEEJSJ_NS5_IJSG_NSA_ILi32EEEEEESK_SL_SK_SL_NS1G_6fusion15FusionCallbacksIS1K_NS1N_17LinearCombinationISK_fSK_fLNS_15FloatRoundStyleE2EEESJ_S1M_JEEES12_NS13_INS14_ILi2ELi4ELi3EEES17_NSV_INS5_IJS18_S1L_EEENS5_IJS1L_SC_EEEEEEENS4_17SM75_U32x4_LDSM_NENS4_14SM90_TMA_STOREES1X_NS4_17SM90_U32x4_STSM_NENS4_9Copy_AtomIJS20_SK_EEEvEEEvvEEEEvNT_6ParamsE,"ax",@progbits
	.align	128
.text._ZN7cutlass13device_kernelINS_4gemm6kernel13GemmUniversalIN4cute5tupleIJiiiiEEENS1_10collective13CollectiveMmaINS1_34MainloopSm90TmaGmmaWarpSpecializedILi4ENS5_IJNS4_1CILi2EEENSA_ILi1EEESC_EEENS1_35KernelTmaWarpSpecializedCooperativeEEENS5_IJNSA_ILi128EEENSA_ILi256EEENSA_ILi64EEEEEENS_6half_tENS5_IJlSC_lEEESK_SL_NS4_8TiledMMAINS4_8MMA_AtomIJNS4_4SM904GMMA26MMA_64x256x16_F32F16F16_SSILNSP_5MajorE0ELSR_0ELNSP_7ScaleInE1ELSS_1EEEEEENS4_6LayoutISD_NS5_IJSC_NSA_ILi0EEESW_EEEEENS5_IJNS4_10UnderscoreESZ_SZ_EEEEENS4_13SM90_TMA_LOADENS4_14ComposedLayoutINS4_7SwizzleILi3ELi4ELi3EEENS4_18smem_ptr_flag_bitsILi16EEENSV_INS5_IJNSA_ILi8EEESI_EEENS5_IJSI_SC_EEEEEEEvNS4_8identityENS4_23SM90_TMA_LOAD_MULTICASTES1C_vS1D_EENS_8epilogue10collective18CollectiveEpilogueINS1G_22Sm90TmaWarpSpecializedILi4ELi2ELi16ELb1ELb0EEEJSJ_NS5_IJSG_NSA_ILi32EEEEEESK_SL_SK_SL_NS1G_6fusion15FusionCallbacksIS1K_NS1N_17LinearCombinationISK_fSK_fLNS_15FloatRoundStyleE2EEESJ_S1M_JEEES12_NS13_INS14_ILi2ELi4ELi3EEES17_NSV_INS5_IJS18_S1L_EEENS5_IJS1L_SC_EEEEEEENS4_17SM75_U32x4_LDSM_NENS4_14SM90_TMA_STOREES1X_NS4_17SM90_U32x4_STSM_NENS4_9Copy_AtomIJS20_SK_EEEvEEEvvEEEEvNT_6ParamsE:
        .type           _ZN7cutlass13device_kernelINS_4gemm6kernel13GemmUniversalIN4cute5tupleIJiiiiEEENS1_10collective13CollectiveMmaINS1_34MainloopSm90TmaGmmaWarpSpecializedILi4ENS5_IJNS4_1CILi2EEENSA_ILi1EEESC_EEENS1_35KernelTmaWarpSpecializedCooperativeEEENS5_IJNSA_ILi128EEENSA_ILi256EEENSA_ILi64EEEEEENS_6half_tENS5_IJlSC_lEEESK_SL_NS4_8TiledMMAINS4_8MMA_AtomIJNS4_4SM904GMMA26MMA_64x256x16_F32F16F16_SSILNSP_5MajorE0ELSR_0ELNSP_7ScaleInE1ELSS_1EEEEEENS4_6LayoutISD_NS5_IJSC_NSA_ILi0EEESW_EEEEENS5_IJNS4_10UnderscoreESZ_SZ_EEEEENS4_13SM90_TMA_LOADENS4_14ComposedLayoutINS4_7SwizzleILi3ELi4ELi3EEENS4_18smem_ptr_flag_bitsILi16EEENSV_INS5_IJNSA_ILi8EEESI_EEENS5_IJSI_SC_EEEEEEEvNS4_8identityENS4_23SM90_TMA_LOAD_MULTICASTES1C_vS1D_EENS_8epilogue10collective18CollectiveEpilogueINS1G_22Sm90TmaWarpSpecializedILi4ELi2ELi16ELb1ELb0EEEJSJ_NS5_IJSG_NSA_ILi32EEEEEESK_SL_SK_SL_NS1G_6fusion15FusionCallbacksIS1K_NS1N_17LinearCombinationISK_fSK_fLNS_15FloatRoundStyleE2EEESJ_S1M_JEEES12_NS13_INS14_ILi2ELi4ELi3EEES17_NSV_INS5_IJS18_S1L_EEENS5_IJS1L_SC_EEEEEEENS4_17SM75_U32x4_LDSM_NENS4_14SM90_TMA_STOREES1X_NS4_17SM90_U32x4_STSM_NENS4_9Copy_AtomIJS20_SK_EEEvEEEvvEEEEvNT_6ParamsE,@function
        .size           _ZN7cutlass13device_kernelINS_4gemm6kernel13GemmUniversalIN4cute5tupleIJiiiiEEENS1_10collective13CollectiveMmaINS1_34MainloopSm90TmaGmmaWarpSpecializedILi4ENS5_IJNS4_1CILi2EEENSA_ILi1EEESC_EEENS1_35KernelTmaWarpSpecializedCooperativeEEENS5_IJNSA_ILi128EEENSA_ILi256EEENSA_ILi64EEEEEENS_6half_tENS5_IJlSC_lEEESK_SL_NS4_8TiledMMAINS4_8MMA_AtomIJNS4_4SM904GMMA26MMA_64x256x16_F32F16F16_SSILNSP_5MajorE0ELSR_0ELNSP_7ScaleInE1ELSS_1EEEEEENS4_6LayoutISD_NS5_IJSC_NSA_ILi0EEESW_EEEEENS5_IJNS4_10UnderscoreESZ_SZ_EEEEENS4_13SM90_TMA_LOADENS4_14ComposedLayoutINS4_7SwizzleILi3ELi4ELi3EEENS4_18smem_ptr_flag_bitsILi16EEENSV_INS5_IJNSA_ILi8EEESI_EEENS5_IJSI_SC_EEEEEEEvNS4_8identityENS4_23SM90_TMA_LOAD_MULTICASTES1C_vS1D_EENS_8epilogue10collective18CollectiveEpilogueINS1G_22Sm90TmaWarpSpecializedILi4ELi2ELi16ELb1ELb0EEEJSJ_NS5_IJSG_NSA_ILi32EEEEEESK_SL_SK_SL_NS1G_6fusion15FusionCallbacksIS1K_NS1N_17LinearCombinationISK_fSK_fLNS_15FloatRoundStyleE2EEESJ_S1M_JEEES12_NS13_INS14_ILi2ELi4ELi3EEES17_NSV_INS5_IJS18_S1L_EEENS5_IJS1L_SC_EEEEEEENS4_17SM75_U32x4_LDSM_NENS4_14SM90_TMA_STOREES1X_NS4_17SM90_U32x4_STSM_NENS4_9Copy_AtomIJS20_SK_EEEvEEEvvEEEEvNT_6ParamsE,(.L_x_260 - _ZN7cutlass13device_kernelINS_4gemm6kernel13GemmUniversalIN4cute5tupleIJiiiiEEENS1_10collective13CollectiveMmaINS1_34MainloopSm90TmaGmmaWarpSpecializedILi4ENS5_IJNS4_1CILi2EEENSA_ILi1EEESC_EEENS1_35KernelTmaWarpSpecializedCooperativeEEENS5_IJNSA_ILi128EEENSA_ILi256EEENSA_ILi64EEEEEENS_6half_tENS5_IJlSC_lEEESK_SL_NS4_8TiledMMAINS4_8MMA_AtomIJNS4_4SM904GMMA26MMA_64x256x16_F32F16F16_SSILNSP_5MajorE0ELSR_0ELNSP_7ScaleInE1ELSS_1EEEEEENS4_6LayoutISD_NS5_IJSC_NSA_ILi0EEESW_EEEEENS5_IJNS4_10UnderscoreESZ_SZ_EEEEENS4_13SM90_TMA_LOADENS4_14ComposedLayoutINS4_7SwizzleILi3ELi4ELi3EEENS4_18smem_ptr_flag_bitsILi16EEENSV_INS5_IJNSA_ILi8EEESI_EEENS5_IJSI_SC_EEEEEEEvNS4_8identityENS4_23SM90_TMA_LOAD_MULTICASTES1C_vS1D_EENS_8epilogue10collective18CollectiveEpilogueINS1G_22Sm90TmaWarpSpecializedILi4ELi2ELi16ELb1ELb0EEEJSJ_NS5_IJSG_NSA_ILi32EEEEEESK_SL_SK_SL_NS1G_6fusion15FusionCallbacksIS1K_NS1N_17LinearCombinationISK_fSK_fLNS_15FloatRoundStyleE2EEESJ_S1M_JEEES12_NS13_INS14_ILi2ELi4ELi3EEES17_NSV_INS5_IJS18_S1L_EEENS5_IJS1L_SC_EEEEEEENS4_17SM75_U32x4_LDSM_NENS4_14SM90_TMA_STOREES1X_NS4_17SM90_U32x4_STSM_NENS4_9Copy_AtomIJS20_SK_EEEvEEEvvEEEEvNT_6ParamsE)
        .other          _ZN7cutlass13device_kernelINS_4gemm6kernel13GemmUniversalIN4cute5tupleIJiiiiEEENS1_10collective13CollectiveMmaINS1_34MainloopSm90TmaGmmaWarpSpecializedILi4ENS5_IJNS4_1CILi2EEENSA_ILi1EEESC_EEENS1_35KernelTmaWarpSpecializedCooperativeEEENS5_IJNSA_ILi128EEENSA_ILi256EEENSA_ILi64EEEEEENS_6half_tENS5_IJlSC_lEEESK_SL_NS4_8TiledMMAINS4_8MMA_AtomIJNS4_4SM904GMMA26MMA_64x256x16_F32F16F16_SSILNSP_5MajorE0ELSR_0ELNSP_7ScaleInE1ELSS_1EEEEEENS4_6LayoutISD_NS5_IJSC_NSA_ILi0EEESW_EEEEENS5_IJNS4_10UnderscoreESZ_SZ_EEEEENS4_13SM90_TMA_LOADENS4_14ComposedLayoutINS4_7SwizzleILi3ELi4ELi3EEENS4_18smem_ptr_flag_bitsILi16EEENSV_INS5_IJNSA_ILi8EEESI_EEENS5_IJSI_SC_EEEEEEEvNS4_8identityENS4_23SM90_TMA_LOAD_MULTICASTES1C_vS1D_EENS_8epilogue10collective18CollectiveEpilogueINS1G_22Sm90TmaWarpSpecializedILi4ELi2ELi16ELb1ELb0EEEJSJ_NS5_IJSG_NSA_ILi32EEEEEESK_SL_SK_SL_NS1G_6fusion15FusionCallbacksIS1K_NS1N_17LinearCombinationISK_fSK_fLNS_15FloatRoundStyleE2EEESJ_S1M_JEEES12_NS13_INS14_ILi2ELi4ELi3EEES17_NSV_INS5_IJS18_S1L_EEENS5_IJS1L_SC_EEEEEEENS4_17SM75_U32x4_LDSM_NENS4_14SM90_TMA_STOREES1X_NS4_17SM90_U32x4_STSM_NENS4_9Copy_AtomIJS20_SK_EEEvEEEvvEEEEvNT_6ParamsE,@"STO_CUDA_ENTRY STV_DEFAULT"
_ZN7cutlass13device_kernelINS_4gemm6kernel13GemmUniversalIN4cute5tupleIJiiiiEEENS1_10collective13CollectiveMmaINS1_34MainloopSm90TmaGmmaWarpSpecializedILi4ENS5_IJNS4_1CILi2EEENSA_ILi1EEESC_EEENS1_35KernelTmaWarpSpecializedCooperativeEEENS5_IJNSA_ILi128EEENSA_ILi256EEENSA_ILi64EEEEEENS_6half_tENS5_IJlSC_lEEESK_SL_NS4_8TiledMMAINS4_8MMA_AtomIJNS4_4SM904GMMA26MMA_64x256x16_F32F16F16_SSILNSP_5MajorE0ELSR_0ELNSP_7ScaleInE1ELSS_1EEEEEENS4_6LayoutISD_NS5_IJSC_NSA_ILi0EEESW_EEEEENS5_IJNS4_10UnderscoreESZ_SZ_EEEEENS4_13SM90_TMA_LOADENS4_14ComposedLayoutINS4_7SwizzleILi3ELi4ELi3EEENS4_18smem_ptr_flag_bitsILi16EEENSV_INS5_IJNSA_ILi8EEESI_EEENS5_IJSI_SC_EEEEEEEvNS4_8identityENS4_23SM90_TMA_LOAD_MULTICASTES1C_vS1D_EENS_8epilogue10collective18CollectiveEpilogueINS1G_22Sm90TmaWarpSpecializedILi4ELi2ELi16ELb1ELb0EEEJSJ_NS5_IJSG_NSA_ILi32EEEEEESK_SL_SK_SL_NS1G_6fusion15FusionCallbacksIS1K_NS1N_17LinearCombinationISK_fSK_fLNS_15FloatRoundStyleE2EEESJ_S1M_JEEES12_NS13_INS14_ILi2ELi4ELi3EEES17_NSV_INS5_IJS18_S1L_EEENS5_IJS1L_SC_EEEEEEENS4_17SM75_U32x4_LDSM_NENS4_14SM90_TMA_STOREES1X_NS4_17SM90_U32x4_STSM_NENS4_9Copy_AtomIJS20_SK_EEEvEEEvvEEEEvNT_6ParamsE:
[----:B------:R-:W1:Y:S01]  /*0000*/  LDC R1, c[0x0][0x28] ;  /* 0x00000a00ff017b82 */ /* 0x000e620000000800 */
[----:B------:R-:W2:Y:S07]  /*0010*/  S2R R18, SR_TID.X ;  /* 0x0000000000127919 */ /* 0x000eae0000002100 */
[----:B------:R-:W3:Y:S01]  /*0020*/  LDC.64 R4, c[0x0][0x588] ;  /* 0x00016200ff047b82 */ /* 0x000ee20000000a00 */
[----:B------:R-:W-:Y:S01]  /*0030*/  ELECT P0, URZ, PT ;  /* 0x00000000003f782f */ /* 0x000fe20003800000 */
[----:B------:R-:W-:Y:S01]  /*0040*/  BSSY B0, `(.L_x_0) ;  /* 0x0000016000007945 */ /* 0x000fe20003800000 */
[----:B--2---:R-:W-:-:S02]  /*0050*/  SHF.R.U32.HI R2, RZ, 0x5, R18 ;  /* 0x00000005ff027819 */ /* 0x004fc40000011612 */
[----:B------:R-:W-:-:S03]  /*0060*/  SHF.R.U32.HI R6, RZ, 0x7, R18 ;  /* 0x00000007ff067819 */ /* 0x000fc60000011612 */
[----:B------:R-:W2:Y:S04]  /*0070*/  SHFL.IDX PT, R0, R2, RZ, 0x1f ;  /* 0x00001fff02007589 */ /* 0x000ea800000e0000 */
[----:B------:R4:W1:Y:S01]  /*0080*/  SHFL.IDX PT, R10, R6, RZ, 0x1f ;  /* 0x00001fff060a7589 */ /* 0x00086200000e0000 */
[----:B--2---:R-:W-:Y:S02]  /*0090*/  ISETP.NE.OR P0, PT, R0, RZ, !P0 ;  /* 0x000000ff0000720c */ /* 0x004fe40004705670 */
[----:B------:R-:W-:-:S11]  /*00a0*/  SHF.R.S32.HI R3, RZ, 0x1f, R0 ;  /* 0x0000001fff037819 */ /* 0x000fd60000011400 */
[----:B-1-34-:R-:W-:Y:S05]  /*00b0*/  @P0 BRA `(.L_x_1) ;  /* 0x0000000000380947 */ /* 0x01afea0003800000 */
[----:B------:R-:W-:Y:S02]  /*00c0*/  ULDC.64 UR4, c[0x0][0x198] ;  /* 0x0000660000047ab9 */ /* 0x000fe40000000a00 */
[----:B------:R-:W-:Y:S02]  /*00d0*/  UIADD3 UR6, UP0, UR4, 0xf0, URZ ;  /* 0x000000f004067890 */ /* 0x000fe4000ff1e03f */
[----:B------:R-:W-:Y:S02]  /*00e0*/  UIADD3 UR8, UP1, UR4, 0x1f0, URZ ;  /* 0x000001f004087890 */ /* 0x000fe4000ff3e03f */
[----:B------:R-:W-:Y:S02]  /*00f0*/  UIADD3 UR10, UP2, UR4, 0x3f0, URZ ;  /* 0x000003f0040a7890 */ /* 0x000fe4000ff5e03f */
[----:B------:R-:W-:Y:S02]  /*0100*/  UIADD3 UR4, UP3, UR4, 0x4f0, URZ ;  /* 0x000004f004047890 */ /* 0x000fe4000ff7e03f */
[----:B------:R-:W-:-:S02]  /*0110*/  UIADD3.X UR7, URZ, UR5, URZ, UP0, !UPT ;  /* 0x000000053f077290 */ /* 0x000fc400087fe43f */
[----:B------:R-:W-:Y:S02]  /*0120*/  UIADD3.X UR9, URZ, UR5, URZ, UP1, !UPT ;  /* 0x000000053f097290 */ /* 0x000fe40008ffe43f */
[----:B------:R-:W-:Y:S02]  /*0130*/  UIADD3.X UR11, URZ, UR5, URZ, UP2, !UPT ;  /* 0x000000053f0b7290 */ /* 0x000fe400097fe43f */
[----:B------:R-:W-:-:S03]  /*0140*/  UIADD3.X UR5, URZ, UR5, URZ, UP3, !UPT ;  /* 0x000000053f057290 */ /* 0x000fc60009ffe43f */
[----:B------:R1:W-:Y:S02]  /*0150*/  UTMACCTL.PF [UR6] ;  /* 0x00000000060079b9 */ /* 0x0003e40008040000 */
[----:B------:R1:W-:Y:S02]  /*0160*/  UTMACCTL.PF [UR8] ;  /* 0x00000000080079b9 */ /* 0x0003e40008040000 */
[----:B------:R1:W-:Y:S02]  /*0170*/  UTMACCTL.PF [UR10] ;  /* 0x000000000a0079b9 */ /* 0x0003e40008040000 */
[----:B------:R1:W-:Y:S02]  /*0180*/  UTMACCTL.PF [UR4] ;  /* 0x00000000040079b9 */ /* 0x0003e40008040000 */
[----:B-1----:R-:W-:Y:S01]  /*0190*/  NOP ;  /* 0x0000000000007918 */ /* 0x002fe20000000000 */
.L_x_1:
[----:B------:R-:W-:Y:S05]  /*01a0*/  BSYNC B0 ;  /* 0x0000000000007941 */ /* 0x000fea0003800000 */
.L_x_0:
[----:B------:R-:W-:Y:S01]  /*01b0*/  ULDC.64 UR4, c[0x0][0x590] ;  /* 0x0001640000047ab9 */ /* 0x000fe20000000a00 */
[----:B------:R-:W-:Y:S01]  /*01c0*/  LEA.HI R3, R3, R0, RZ, 0x2 ;  /* 0x0000000003037211 */ /* 0x000fe200078f10ff */
[----:B------:R-:W-:Y:S01]  /*01d0*/  ULDC.64 UR48, c[0x0][0x208] ;  /* 0x0000820000307ab9 */ /* 0x000fe20000000a00 */
[----:B------:R-:W-:Y:S01]  /*01e0*/  ISETP.NE.U32.AND P1, PT, RZ, UR4, PT ;  /* 0x00000004ff007c0c */ /* 0x000fe2000bf25070 */
[----:B------:R-:W-:Y:S01]  /*01f0*/  IMAD.MOV.U32 R6, RZ, RZ, R4 ;  /* 0x000000ffff067224 */ /* 0x000fe200078e0004 */
[----:B------:R-:W-:Y:S02]  /*0200*/  LOP3.LUT R3, R3, 0xfffffffc, RZ, 0xc0, !PT ;  /* 0xfffffffc03037812 */ /* 0x000fe400078ec0ff */
[----:B------:R-:W-:Y:S02]  /*0210*/  ISETP.NE.AND.EX P2, PT, RZ, UR5, PT, P1 ;  /* 0x00000005ff007c0c */ /* 0x000fe4000bf45310 */
[----:B------:R-:W-:Y:S01]  /*0220*/  PRMT R8, RZ, 0x7610, R8 ;  /* 0x00007610ff087816 */ /* 0x000fe20000000008 */
[----:B------:R-:W-:Y:S01]  /*0230*/  IMAD.IADD R0, R0, 0x1, -R3 ;  /* 0x0000000100007824 */ /* 0x000fe200078e0a03 */
[----:B------:R-:W-:-:S09]  /*0240*/  MOV R7, R5 ;  /* 0x0000000500077202 */ /* 0x000fd20000000f00 */
[----:B------:R-:W-:Y:S05]  /*0250*/  @P2 BRA `(.L_x_2) ;  /* 0x0000000000302947 */ /* 0x000fea0003800000 */
[----:B------:R-:W-:Y:S02]  /*0260*/  ULDC.64 UR6, c[0x0][0x588] ;  /* 0x0001620000067ab9 */ /* 0x000fe40000000a00 */
[----:B------:R-:W-:-:S04]  /*0270*/  ISETP.NE.U32.AND P0, PT, RZ, UR6, PT ;  /* 0x00000006ff007c0c */ /* 0x000fc8000bf05070 */
[----:B------:R-:W-:-:S13]  /*0280*/  ISETP.NE.AND.EX P0, PT, RZ, UR7, PT, P0 ;  /* 0x00000007ff007c0c */ /* 0x000fda000bf05300 */
[----:B------:R-:W-:Y:S05]  /*0290*/  @!P0 BRA `(.L_x_3) ;  /* 0x0000000000108947 */ /* 0x000fea0003800000 */
[----:B------:R-:W2:Y:S01]  /*02a0*/  LDG.E R3, desc[UR48][R6.64] ;  /* 0x0000003006037981 */ /* 0x000ea2000c1e1900 */
[----:B------:R-:W-:Y:S01]  /*02b0*/  IMAD.MOV.U32 R8, RZ, RZ, 0x1 ;  /* 0x00000001ff087424 */ /* 0x000fe200078e00ff */
[----:B--2---:R-:W-:Y:S01]  /*02c0*/  FSETP.NEU.AND P3, PT, R3, RZ, PT ;  /* 0x000000ff0300720b */ /* 0x004fe20003f6d000 */
[----:B------:R-:W-:-:S12]  /*02d0*/  BRA `(.L_x_2) ;  /* 0x0000000000107947 */ /* 0x000fd80003800000 */
.L_x_3:
[----:B------:R-:W-:Y:S01]  /*02e0*/  ULDC UR6, c[0x0][0x580] ;  /* 0x0001600000067ab9 */ /* 0x000fe20000000800 */
[----:B------:R-:W-:Y:S01]  /*02f0*/  IMAD.MOV.U32 R8, RZ, RZ, 0x1 ;  /* 0x00000001ff087424 */ /* 0x000fe200078e00ff */
[----:B------:R-:W-:Y:S02]  /*0300*/  FSETP.NEU.AND P3, PT, RZ, UR6, PT ;  /* 0x00000006ff007c0b */ /* 0x000fe4000bf6d000 */
[----:B------:R-:W-:-:S11]  /*0310*/  CS2R R6, SRZ ;  /* 0x0000000000067805 */ /* 0x000fd6000001ff00 */
.L_x_2:
[----:B------:R-:W-:Y:S02]  /*0320*/  ISETP.NE.U32.AND P0, PT, R6, RZ, PT ;  /* 0x000000ff0600720c */ /* 0x000fe40003f05070 */
[----:B------:R-:W-:Y:S02]  /*0330*/  ISETP.NE.AND.EX P1, PT, RZ, UR5, PT, P1 ;  /* 0x00000005ff007c0c */ /* 0x000fe4000bf25310 */
[----:B------:R-:W-:Y:S02]  /*0340*/  ISETP.NE.AND.EX P0, PT, R7, RZ, PT, P0 ;  /* 0x000000ff0700720c */ /* 0x000fe40003f05300 */
[----:B------:R-:W-:-:S11]  /*0350*/  MOV R3, 0x1 ;  /* 0x0000000100037802 */ /* 0x000fd60000000f00 */
[----:B------:R-:W-:Y:S05]  /*0360*/  @P0 BRA P1, `(.L_x_4) ;  /* 0x0000000000300947 */ /* 0x000fea0000800000 */
[----:B------:R-:W-:Y:S02]  /*0370*/  ISETP.NE.U32.AND P1, PT, RZ, UR4, PT ;  /* 0x00000004ff007c0c */ /* 0x000fe4000bf25070 */
[----:B------:R-:W-:Y:S02]  /*0380*/  ISETP.NE.U32.AND P0, PT, R6, RZ, PT ;  /* 0x000000ff0600720c */ /* 0x000fe40003f05070 */
[----:B------:R-:W-:Y:S02]  /*0390*/  ISETP.NE.AND.EX P1, PT, RZ, UR5, PT, P1 ;  /* 0x00000005ff007c0c */ /* 0x000fe4000bf25310 */
[----:B------:R-:W-:Y:S02]  /*03a0*/  PRMT R3, R8, 0x9910, RZ ;  /* 0x0000991008037816 */ /* 0x000fe400000000ff */
[----:B------:R-:W-:Y:S02]  /*03b0*/  ISETP.NE.AND.EX P0, PT, R7, RZ, PT, P0 ;  /* 0x000000ff0700720c */ /* 0x000fe40003f05300 */
[----:B------:R-:W-:-:S02]  /*03c0*/  ISETP.NE.AND P4, PT, R3, RZ, PT ;  /* 0x000000ff0300720c */ /* 0x000fc40003f85270 */
[----:B------:R-:W-:Y:S02]  /*03d0*/  SEL R6, RZ, 0xffffffff, P3 ;  /* 0xffffffffff067807 */ /* 0x000fe40001800000 */
[----:B------:R-:W-:-:S04]  /*03e0*/  SEL R3, RZ, 0xffffffff, P0 ;  /* 0xffffffffff037807 */ /* 0x000fc80000000000 */
[----:B------:R-:W-:-:S04]  /*03f0*/  @P1 SEL R6, R3, R6, !P4 ;  /* 0x0000000603061207 */ /* 0x000fc80006000000 */
[----:B------:R-:W-:-:S04]  /*0400*/  LOP3.LUT R6, R6, 0x1, RZ, 0xc0, !PT ;  /* 0x0000000106067812 */ /* 0x000fc800078ec0ff */
[----:B------:R-:W-:-:S04]  /*0410*/  ISETP.NE.U32.AND P0, PT, R6, 0x1, PT ;  /* 0x000000010600780c */ /* 0x000fc80003f05070 */
[----:B------:R-:W-:-:S09]  /*0420*/  SEL R3, RZ, 0x1, !P0 ;  /* 0x00000001ff037807 */ /* 0x000fd20004000000 */
.L_x_4:
[----:B------:R-:W1:Y:S02]  /*0430*/  SHFL.IDX PT, R7, R2, RZ, 0x1f ;  /* 0x00001fff02077589 */ /* 0x000e6400000e0000 */
[----:B-1----:R-:W-:-:S13]  /*0440*/  ISETP.NE.AND P0, PT, R7, RZ, PT ;  /* 0x000000ff0700720c */ /* 0x002fda0003f05270 */
[----:B------:R-:W-:Y:S05]  /*0450*/  @P0 BRA `(.L_x_5) ;  /* 0x0000000000580947 */ /* 0x000fea0003800000 */
[----:B------:R-:W1:Y:S01]  /*0460*/  S2UR UR8, SR_CgaCtaId ;  /* 0x00000000000879c3 */ /* 0x000e620000008800 */
[----:B------:R-:W-:Y:S01]  /*0470*/  UMOV UR4, 0x400 ;  /* 0x0000040000047882 */ /* 0x000fe20000000000 */
[----:B------:R-:W-:Y:S01]  /*0480*/  UMOV UR5, 0x1 ;  /* 0x0000000100057882 */ /* 0x000fe20000000000 */
[----:B------:R-:W-:Y:S01]  /*0490*/  UMOV UR6, 0x4 ;  /* 0x0000000400067882 */ /* 0x000fe20000000000 */
[----:B------:R-:W-:Y:S01]  /*04a0*/  ELECT P0, URZ, PT ;  /* 0x00000000003f782f */ /* 0x000fe20003800000 */
[----:B------:R-:W-:-:S04]  /*04b0*/  UIADD3 UR6, -UR6, 0x100000, URZ ;  /* 0x0010000006067890 */ /* 0x000fc8000fffe13f */
[----:B------:R-:W-:Y:S02]  /*04c0*/  USHF.L.U32 UR7, UR6, 0xb, URZ ;  /* 0x0000000b06077899 */ /* 0x000fe4000800063f */
[----:B------:R-:W-:Y:S02]  /*04d0*/  USHF.L.U32 UR6, UR6, 0x1, URZ ;  /* 0x0000000106067899 */ /* 0x000fe4000800063f */
[----:B-1----:R-:W-:Y:S02]  /*04e0*/  ULEA UR8, UR8, UR4, 0x18 ;  /* 0x0000000408087291 */ /* 0x002fe4000f8ec03f */
[----:B------:R-:W-:-:S04]  /*04f0*/  UIADD3 UR4, -UR5, 0x100000, URZ ;  /* 0x0010000005047890 */ /* 0x000fc8000fffe13f */
[----:B------:R-:W-:Y:S02]  /*0500*/  USHF.L.U32 UR5, UR4, 0xb, URZ ;  /* 0x0000000b04057899 */ /* 0x000fe4000800063f */
[----:B------:R-:W-:Y:S01]  /*0510*/  USHF.L.U32 UR4, UR4, 0x1, URZ ;  /* 0x0000000104047899 */ /* 0x000fe2000800063f */
[----:B------:R-:W1:Y:S11]  /*0520*/  FENCE.VIEW.ASYNC.S ;  /* 0x00000000000073c6 */ /* 0x000e760000000000 */
[----:B-1----:R1:W2:Y:S01]  /*0530*/  SYNCS.EXCH.64 URZ, [UR8], UR4 ;  /* 0x00000004083f75b2 */ /* 0x0022a20008000100 */
[----:B------:R1:W3:Y:S01]  /*0540*/  SYNCS.EXCH.64 URZ, [UR8+0x20], UR6 ;  /* 0x00002006083f75b2 */ /* 0x0002e20008000100 */
[----:B------:R1:W4:Y:S01]  /*0550*/  SYNCS.EXCH.64 URZ, [UR8+0x8], UR4 ;  /* 0x00000804083f75b2 */ /* 0x0003220008000100 */
[----:B------:R1:W1:Y:S01]  /*0560*/  SYNCS.EXCH.64 URZ, [UR8+0x28], UR6 ;  /* 0x00002806083f75b2 */ /* 0x0002620008000100 */
[----:B------:R1:W1:Y:S01]  /*0570*/  SYNCS.EXCH.64 URZ, [UR8+0x10], UR4 ;  /* 0x00001004083f75b2 */ /* 0x0002620008000100 */
[----:B------:R1:W1:Y:S01]  /*0580*/  SYNCS.EXCH.64 URZ, [UR8+0x30], UR6 ;  /* 0x00003006083f75b2 */ /* 0x0002620008000100 */
[----:B------:R1:W1:Y:S01]  /*0590*/  SYNCS.EXCH.64 URZ, [UR8+0x18], UR4 ;  /* 0x00001804083f75b2 */ /* 0x0002620008000100 */
[----:B------:R1:W1:Y:S01]  /*05a0*/  SYNCS.EXCH.64 URZ, [UR8+0x38], UR6 ;  /* 0x00003806083f75b2 */ /* 0x0002620008000100 */
[----:B------:R-:W-:Y:S01]  /*05b0*/  NOP ;  /* 0x0000000000007918 */ /* 0x000fe20000000000 */
.L_x_5:
[----:B------:R-:W5:Y:S01]  /*05c0*/  SHFL.IDX PT, R6, R2, RZ, 0x1f ;  /* 0x00001fff02067589 */ /* 0x000f6200000e0000 */
[----:B------:R-:W-:Y:S01]  /*05d0*/  NOP ;  /* 0x0000000000007918 */ /* 0x000fe20000000000 */
[----:B-----5:R-:W-:-:S13]  /*05e0*/  ISETP.NE.AND P0, PT, R6, RZ, PT ;  /* 0x000000ff0600720c */ /* 0x020fda0003f05270 */
[----:B------:R-:W-:Y:S05]  /*05f0*/  @P0 BRA `(.L_x_6) ;  /* 0x0000000000580947 */ /* 0x000fea0003800000 */
[----:B-1----:R-:W1:Y:S01]  /*0600*/  S2UR UR5, SR_CgaCtaId ;  /* 0x00000000000579c3 */ /* 0x002e620000008800 */
[----:B------:R-:W-:Y:S01]  /*0610*/  UMOV UR4, 0x400 ;  /* 0x0000040000047882 */ /* 0x000fe20000000000 */
[----:B------:R-:W-:Y:S01]  /*0620*/  UMOV UR6, 0x20 ;  /* 0x0000002000067882 */ /* 0x000fe20000000000 */
[----:B------:R-:W-:Y:S01]  /*0630*/  UMOV UR7, 0x100 ;  /* 0x0000010000077882 */ /* 0x000fe20000000000 */
[----:B------:R-:W-:Y:S01]  /*0640*/  ELECT P0, URZ, PT ;  /* 0x00000000003f782f */ /* 0x000fe20003800000 */
[----:B-1----:R-:W-:Y:S02]  /*0650*/  ULEA UR8, UR5, UR4, 0x18 ;  /* 0x0000000405087291 */ /* 0x002fe4000f8ec03f */
[----:B------:R-:W-:-:S04]  /*0660*/  UIADD3 UR4, -UR6, 0x100000, URZ ;  /* 0x0010000006047890 */ /* 0x000fc8000fffe13f */
[----:B------:R-:W-:Y:S02]  /*0670*/  USHF.L.U32 UR5, UR4, 0xb, URZ ;  /* 0x0000000b04057899 */ /* 0x000fe4000800063f */
[----:B------:R-:W-:Y:S02]  /*0680*/  USHF.L.U32 UR4, UR4, 0x1, URZ ;  /* 0x0000000104047899 */ /* 0x000fe4000800063f */
[----:B------:R-:W-:-:S04]  /*0690*/  UIADD3 UR6, -UR7, 0x100000, URZ ;  /* 0x0010000007067890 */ /* 0x000fc8000fffe13f */
[----:B------:R-:W-:Y:S02]  /*06a0*/  USHF.L.U32 UR7, UR6, 0xb, URZ ;  /* 0x0000000b06077899 */ /* 0x000fe4000800063f */
[----:B------:R-:W-:Y:S01]  /*06b0*/  USHF.L.U32 UR6, UR6, 0x1, URZ ;  /* 0x0000000106067899 */ /* 0x000fe2000800063f */
[----:B------:R-:W1:Y:S03]  /*06c0*/  FENCE.VIEW.ASYNC.S ;  /* 0x00000000000073c6 */ /* 0x000e660000000000 */
[----:B-1----:R1:W1:Y:S08]  /*06d0*/  SYNCS.EXCH.64 URZ, [UR8+0x40], UR4 ;  /* 0x00004004083f75b2 */ /* 0x0022700008000100 */
[----:B------:R1:W1:Y:S01]  /*06e0*/  SYNCS.EXCH.64 URZ, [UR8+0x60], UR6 ;  /* 0x00006006083f75b2 */ /* 0x0002620008000100 */
[----:B------:R1:W1:Y:S01]  /*06f0*/  SYNCS.EXCH.64 URZ, [UR8+0x48], UR4 ;  /* 0x00004804083f75b2 */ /* 0x0002620008000100 */
[----:B------:R1:W1:Y:S01]  /*0700*/  SYNCS.EXCH.64 URZ, [UR8+0x68], UR6 ;  /* 0x00006806083f75b2 */ /* 0x0002620008000100 */
[----:B------:R1:W1:Y:S01]  /*0710*/  SYNCS.EXCH.64 URZ, [UR8+0x50], UR4 ;  /* 0x00005004083f75b2 */ /* 0x0002620008000100 */
[----:B------:R1:W1:Y:S01]  /*0720*/  SYNCS.EXCH.64 URZ, [UR8+0x70], UR6 ;  /* 0x00007006083f75b2 */ /* 0x0002620008000100 */
[----:B------:R1:W1:Y:S01]  /*0730*/  SYNCS.EXCH.64 URZ, [UR8+0x58], UR4 ;  /* 0x00005804083f75b2 */ /* 0x0002620008000100 */
[----:B------:R1:W1:Y:S01]  /*0740*/  SYNCS.EXCH.64 URZ, [UR8+0x78], UR6 ;  /* 0x00007806083f75b2 */ /* 0x0002620008000100 */
[----:B------:R-:W-:Y:S01]  /*0750*/  NOP ;  /* 0x0000000000007918 */ /* 0x000fe20000000000 */
.L_x_6:
[----:B------:R-:W-:Y:S01]  /*0760*/  SHF.R.S32.HI R9, RZ, 0x1f, R18 ;  /* 0x0000001fff097819 */ /* 0x000fe20000011412 */
[----:B------:R-:W5:Y:S01]  /*0770*/  SHFL.IDX PT, R2, R2, RZ, 0x1f ;  /* 0x00001fff02027589 */ /* 0x000f6200000e0000 */
[----:B-1----:R-:W1:Y:S01]  /*0780*/  S2UR UR8, SR_CTAID.X ;  /* 0x00000000000879c3 */ /* 0x002e620000002500 */
[----:B------:R-:W-:Y:S02]  /*0790*/  ELECT P0, URZ, PT ;  /* 0x00000000003f782f */ /* 0x000fe40003800000 */
[----:B------:R-:W-:Y:S01]  /*07a0*/  LEA.HI R9, R9, R18, RZ, 0x7 ;  /* 0x0000001209097211 */ /* 0x000fe200078f38ff */
[----:B------:R-:W2:Y:S01]  /*07b0*/  S2R R6, SR_CTAID.Y ;  /* 0x0000000000067919 */ /* 0x000ea20000002600 */
[----:B------:R-:W-:Y:S01]  /*07c0*/  SHF.R.S32.HI R12, RZ, 0x1f, R7 ;  /* 0x0000001fff0c7819 */ /* 0x000fe20000011407 */
[----:B------:R-:W-:Y:S01]  /*07d0*/  ULDC UR4, c[0x0][0x150] ;  /* 0x0000540000047ab9 */ /* 0x000fe20000000800 */
[----:B------:R-:W-:Y:S01]  /*07e0*/  LOP3.LUT R9, R9, 0xffffff80, RZ, 0xc0, !PT ;  /* 0xffffff8009097812 */ /* 0x000fe200078ec0ff */
[----:B------:R-:W-:Y:S01]  /*07f0*/  NOP ;  /* 0x0000000000007918 */ /* 0x000fe20000000000 */
[----:B------:R-:W-:Y:S01]  /*0800*/  LEA.HI R12, R12, R7, RZ, 0x2 ;  /* 0x000000070c0c7211 */ /* 0x000fe200078f10ff */
[----:B------:R-:W-:Y:S01]  /*0810*/  UMOV UR38, 0x1 ;  /* 0x0000000100267882 */ /* 0x000fe20000000000 */
[----:B------:R-:W-:Y:S01]  /*0820*/  ISETP.NE.AND P4, PT, R0, RZ, PT ;  /* 0x000000ff0000720c */ /* 0x000fe20003f85270 */
[----:B------:R-:W-:Y:S01]  /*0830*/  IMAD.IADD R11, R18, 0x1, -R9 ;  /* 0x00000001120b7824 */ /* 0x000fe200078e0a09 */
[----:B------:R-:W-:-:S02]  /*0840*/  LOP3.LUT R12, R12, 0x3ffffffc, RZ, 0xc0, !PT ;  /* 0x3ffffffc0c0c7812 */ /* 0x000fc400078ec0ff */
[----:B------:R-:W-:Y:S02]  /*0850*/  MOV R152, 0x1 ;  /* 0x0000000100987802 */ /* 0x000fe40000000f00 */
[----:B------:R-:W-:Y:S01]  /*0860*/  SHF.R.S32.HI R8, RZ, 0x1f, R11 ;  /* 0x0000001fff087819 */ /* 0x000fe2000001140b */
[----:B------:R-:W-:Y:S01]  /*0870*/  IMAD.IADD R12, R7, 0x1, -R12 ;  /* 0x00000001070c7824 */ /* 0x000fe200078e0a0c */
[----:B------:R-:W-:Y:S02]  /*0880*/  ISETP.NE.AND P5, PT, R10, RZ, PT ;  /* 0x000000ff0a00720c */ /* 0x000fe40003fa5270 */
[----:B------:R-:W-:Y:S02]  /*0890*/  LEA.HI R8, R8, R11, RZ, 0x3 ;  /* 0x0000000b08087211 */ /* 0x000fe400078f18ff */
[----:B-----5:R-:W-:Y:S02]  /*08a0*/  ISETP.NE.OR P0, PT, R2, RZ, !P0 ;  /* 0x000000ff0200720c */ /* 0x020fe40004705670 */
[----:B-1----:R-:W-:-:S02]  /*08b0*/  I2FP.F32.U32 R13, UR8 ;  /* 0x00000008000d7c45 */ /* 0x002fc40008201000 */
[--C-:B------:R-:W-:Y:S02]  /*08c0*/  SHF.R.S32.HI R2, RZ, 0x3, R8.reuse ;  /* 0x00000003ff027819 */ /* 0x100fe40000011408 */
[----:B------:R-:W-:Y:S01]  /*08d0*/  SHF.R.S32.HI R9, RZ, 0x1f, R8 ;  /* 0x0000001fff097819 */ /* 0x000fe20000011408 */
[----:B------:R-:W-:Y:S01]  /*08e0*/  FMUL R13, R13, UR4 ;  /* 0x000000040d0d7c20 */ /* 0x000fe20008400000 */
[----:B------:R-:W1:Y:S01]  /*08f0*/  LDC R8, c[0x0][0x144] ;  /* 0x00005100ff087b82 */ /* 0x000e620000000800 */
[----:B------:R-:W-:Y:S01]  /*0900*/  ULDC UR4, c[0x0][0x154] ;  /* 0x0000550000047ab9 */ /* 0x000fe20000000800 */
[----:B------:R-:W-:Y:S02]  /*0910*/  LEA.HI R9, R9, R2, RZ, 0x2 ;  /* 0x0000000209097211 */ /* 0x000fe400078f10ff */
[----:B--2---:R-:W-:Y:S01]  /*0920*/  I2FP.F32.U32 R14, R6 ;  /* 0x00000006000e7245 */ /* 0x004fe20000201000 */
[----:B------:R-:W2:Y:S01]  /*0930*/  F2I.U32.TRUNC.NTZ R13, R13 ;  /* 0x0000000d000d7305 */ /* 0x000ea2000020f000 */
[----:B------:R-:W-:Y:S01]  /*0940*/  LOP3.LUT R9, R9, 0xfffffffc, RZ, 0xc0, !PT ;  /* 0xfffffffc09097812 */ /* 0x000fe200078ec0ff */
[----:B------:R-:W-:Y:S01]  /*0950*/  VOTEU.ALL UP0, P0 ;  /* 0x00000000003f7886 */ /* 0x000fe20000000000 */
[----:B------:R-:W-:Y:S01]  /*0960*/  VOTEU.ALL UP1, P0 ;  /* 0x00000000003f7886 */ /* 0x000fe20000020000 */
[----:B------:R-:W-:Y:S01]  /*0970*/  FMUL R14, R14, UR4 ;  /* 0x000000040e0e7c20 */ /* 0x000fe20008400000 */
[----:B------:R-:W-:Y:S01]  /*0980*/  IADD3 R9, R2, -R9, RZ ;  /* 0x8000000902097210 */ /* 0x000fe20007ffe0ff */
[----:B------:R-:W-:Y:S01]  /*0990*/  UMOV UR4, 0x20 ;  /* 0x0000002000047882 */ /* 0x000fe20000000000 */
[----:B------:R-:W5:Y:S01]  /*09a0*/  @!UP0 S2UR UR7, SR_CgaCtaId ;  /* 0x00000000000789c3 */ /* 0x000f620000008800 */
[----:B------:R-:W-:Y:S01]  /*09b0*/  @!UP0 UMOV UR6, 0x400 ;  /* 0x0000040000068882 */ /* 0x000fe20000000000 */
[----:B------:R-:W-:-:S04]  /*09c0*/  @!UP0 UIADD3 UR4, -UR4, 0x100000, URZ ;  /* 0x0010000004048890 */ /* 0x000fc8000fffe13f */
[----:B------:R-:W-:Y:S02]  /*09d0*/  @!UP0 USHF.L.U32 UR5, UR4, 0xb, URZ ;  /* 0x0000000b04058899 */ /* 0x000fe4000800063f */
[----:B------:R-:W-:Y:S01]  /*09e0*/  @!UP0 USHF.L.U32 UR4, UR4, 0x1, URZ ;  /* 0x0000000104048899 */ /* 0x000fe2000800063f */
[----:B------:R-:W-:Y:S01]  /*09f0*/  IMAD R12, R12, 0x4, R9 ;  /* 0x000000040c0c7824 */ /* 0x000fe200078e0209 */
[----:B------:R-:W3:Y:S03]  /*0a00*/  F2I.U32.TRUNC.NTZ R14, R14 ;  /* 0x0000000e000e7305 */ /* 0x000ee6000020f000 */
[C---:B------:R-:W-:Y:S01]  /*0a10*/  IMAD.SHL.U32 R153, R12.reuse, 0x4, RZ ;  /* 0x000000040c997824 */ /* 0x040fe200078e00ff */
[----:B------:R-:W-:Y:S01]  /*0a20*/  LEA.HI R2, R12, R12, RZ, 0x1 ;  /* 0x0000000c0c027211 */ /* 0x000fe200078f08ff */
[----:B--2---:R-:W-:Y:S01]  /*0a30*/  IMAD.MOV R15, RZ, RZ, -R13 ;  /* 0x000000ffff0f7224 */ /* 0x004fe200078e0a0d */
[----:B------:R-:W2:Y:S02]  /*0a40*/  LDC R9, c[0x0][0x148] ;  /* 0x00005200ff097b82 */ /* 0x000ea40000000800 */
[----:B------:R-:W-:Y:S01]  /*0a50*/  LOP3.LUT R13, R2, 0xfffffffe, RZ, 0xc0, !PT ;  /* 0xfffffffe020d7812 */ /* 0x000fe200078ec0ff */
[----:B-1----:R-:W-:Y:S01]  /*0a60*/  IMAD R8, R8, R15, UR8 ;  /* 0x0000000808087e24 */ /* 0x002fe2000f8e020f */
[----:B------:R-:W-:-:S02]  /*0a70*/  LOP3.LUT R153, R12, 0xc, R153, 0x78, !PT ;  /* 0x0000000c0c997812 */ /* 0x000fc400078e7899 */
[----:B------:R-:W-:Y:S01]  /*0a80*/  IADD3 R13, R12, -R13, RZ ;  /* 0x8000000d0c0d7210 */ /* 0x000fe20007ffe0ff */
[----:B------:R-:W-:Y:S01]  /*0a90*/  VIADD R12, R10, 0xffffffff ;  /* 0xffffffff0a0c7836 */ /* 0x000fe20000000000 */
[----:B------:R-:W1:Y:S01]  /*0aa0*/  LDC R15, c[0x0][0x140] ;  /* 0x00005000ff0f7b82 */ /* 0x000e620000000800 */
[----:B---3--:R-:W-:Y:S01]  /*0ab0*/  IMAD.MOV R24, RZ, RZ, -R14 ;  /* 0x000000ffff187224 */ /* 0x008fe200078e0a0e */
[----:B------:R-:W-:Y:S01]  /*0ac0*/  ISETP.NE.AND P1, PT, R13, R8, PT ;  /* 0x000000080d00720c */ /* 0x000fe20003f25270 */
[----:B-----5:R-:W-:Y:S01]  /*0ad0*/  @!UP0 ULEA UR6, UR7, UR6, 0x18 ;  /* 0x0000000607068291 */ /* 0x020fe2000f8ec03f */
[----:B------:R-:W-:Y:S01]  /*0ae0*/  VOTEU.ALL UP0, P0 ;  /* 0x00000000003f7886 */ /* 0x000fe20000000000 */
[----:B------:R-:W-:-:S04]  /*0af0*/  LOP3.LUT P0, RZ, R11, 0x7, RZ, 0xc0, !PT ;  /* 0x000000070bff7812 */ /* 0x000fc8000780c0ff */
[----:B------:R-:W-:-:S06]  /*0b00*/  ISETP.LT.U32.AND P0, PT, R153, 0x2, !P0 ;  /* 0x000000029900780c */ /* 0x000fcc0004701070 */
[----:B------:R-:W-:Y:S01]  /*0b10*/  @P1 LEA.HI R2, R153, R153, RZ, 0x1 ;  /* 0x0000009999021211 */ /* 0x000fe200078f08ff */
[----:B--2---:R-:W-:Y:S01]  /*0b20*/  IMAD R13, R9, R24, R6 ;  /* 0x00000018090d7224 */ /* 0x004fe200078e0206 */
[----:B------:R-:W-:Y:S01]  /*0b30*/  SEL R11, RZ, 0x1, !P0 ;  /* 0x00000001ff0b7807 */ /* 0x000fe20004000000 */
[----:B------:R-:W2:Y:S02]  /*0b40*/  FENCE.VIEW.ASYNC.S ;  /* 0x00000000000073c6 */ /* 0x000ea40000000000 */
[----:B--2---:R2:W3:Y:S01]  /*0b50*/  @!UP0 SYNCS.EXCH.64 URZ, [UR6+0x80], UR4 ;  /* 0x00008004063f85b2 */ /* 0x0044e20008000100 */
[----:B------:R-:W-:Y:S02]  /*0b60*/  @P1 SHF.R.S32.HI R2, RZ, 0x1, R2 ;  /* 0x00000001ff021819 */ /* 0x000fe40000011402 */
[----:B------:R-:W-:Y:S02]  /*0b70*/  ISETP.GE.U32.AND P0, PT, R12, 0x2, PT ;  /* 0x000000020c00780c */ /* 0x000fe40003f06070 */
[----:B------:R-:W-:-:S02]  /*0b80*/  @P1 ISETP.NE.AND P6, PT, R2, R13, PT ;  /* 0x0000000d0200120c */ /* 0x000fc40003fc5270 */
[----:B-1----:R-:W-:Y:S02]  /*0b90*/  ISETP.EQ.U32.AND P3, PT, R15, 0x1, PT ;  /* 0x000000010f00780c */ /* 0x002fe40003f62070 */
[----:B------:R-:W-:Y:S02]  /*0ba0*/  @P1 SEL R152, RZ, 0x1, P6 ;  /* 0x00000001ff981807 */ /* 0x000fe40003000000 */
[C---:B------:R-:W-:Y:S02]  /*0bb0*/  ISETP.EQ.OR P1, PT, R0.reuse, 0x3, !P4 ;  /* 0x000000030000780c */ /* 0x040fe40006722670 */
[----:B------:R-:W-:Y:S02]  /*0bc0*/  ISETP.EQ.AND P6, PT, R0, 0x2, !P5 ;  /* 0x000000020000780c */ /* 0x000fe40006fc2270 */
[----:B------:R-:W-:Y:S01]  /*0bd0*/  ISETP.EQ.AND P1, PT, R10, RZ, P1 ;  /* 0x000000ff0a00720c */ /* 0x000fe20000f22270 */
[----:B------:R2:W1:Y:S01]  /*0be0*/  @!UP1 SYNCS.EXCH.64 URZ, [UR6+0x88], UR4 ;  /* 0x00008804063f95b2 */ /* 0x0004620008000100 */
[----:B------:R-:W-:Y:S01]  /*0bf0*/  SEL R19, RZ, 0x1, !P6 ;  /* 0x00000001ff137807 */ /* 0x000fe20007000000 */
[----:B------:R-:W-:Y:S01]  /*0c00*/  NOP ;  /* 0x0000000000007918 */ /* 0x000fe20000000000 */
[----:B------:R-:W-:-:S02]  /*0c10*/  SEL R22, RZ, 0x1, !P1 ;  /* 0x00000001ff167807 */ /* 0x000fc40004800000 */
[----:B------:R-:W-:Y:S02]  /*0c20*/  LOP3.LUT R152, R152, R11, RZ, 0xc0, !PT ;  /* 0x0000000b98987212 */ /* 0x000fe400078ec0ff */
[----:B------:R-:W-:Y:S02]  /*0c30*/  SEL R19, R19, 0x2, P0 ;  /* 0x0000000213137807 */ /* 0x000fe40000000000 */
[----:B------:R-:W-:Y:S01]  /*0c40*/  SEL R22, R22, 0x2, P0 ;  /* 0x0000000216167807 */ /* 0x000fe20000000000 */
[----:B--23--:R-:W-:Y:S06]  /*0c50*/  @!P3 BRA `(.L_x_7) ;  /* 0x000000000008b947 */ /* 0x00cfec0003800000 */
[----:B-1--4-:R-:W-:Y:S01]  /*0c60*/  UCGABAR_ARV ;  /* 0x00000000000079c7 */ /* 0x012fe20008000000 */
[----:B------:R-:W-:Y:S05]  /*0c70*/  BRA `(.L_x_8) ;  /* 0x0000000000047947 */ /* 0x000fea0003800000 */
.L_x_7:
[----:B-1--4-:R-:W-:Y:S01]  /*0c80*/  NOP ;  /* 0x0000000000007918 */ /* 0x012fe20000000000 */
.L_x_8:
[----:B------:R-:W1:Y:S01]  /*0c90*/  LDC R2, c[0x0][0x904] ;  /* 0x00024100ff027b82 */ /* 0x000e620000000800 */
[----:B------:R-:W-:Y:S02]  /*0ca0*/  IMAD.U32 R10, RZ, RZ, UR8 ;  /* 0x00000008ff0a7e24 */ /* 0x000fe4000f8e00ff */
[----:B------:R-:W-:Y:S01]  /*0cb0*/  IMAD.MOV.U32 R11, RZ, RZ, RZ ;  /* 0x000000ffff0b7224 */ /* 0x000fe200078e00ff */
[----:B-1----:R-:W-:-:S04]  /*0cc0*/  ISETP.NE.AND P1, PT, R2, 0x1, PT ;  /* 0x000000010200780c */ /* 0x002fc80003f25270 */
[----:B------:R-:W-:-:S09]  /*0cd0*/  P2R R7, PR, RZ, 0x2 ;  /* 0x00000002ff077803 */ /* 0x000fd20000000000 */
[----:B------:R-:W1:Y:S01]  /*0ce0*/  @P1 LDC R17, c[0x0][0x10] ;  /* 0x00000400ff111b82 */ /* 0x000e620000000800 */
[----:B------:R-:W-:Y:S01]  /*0cf0*/  @P1 MOV R7, RZ ;  /* 0x000000ff00071202 */ /* 0x000fe20000000f00 */
[----:B------:R-:W-:-:S06]  /*0d00*/  @P1 IMAD.MOV.U32 R15, RZ, RZ, RZ ;  /* 0x000000ffff0f1224 */ /* 0x000fcc00078e00ff */
[----:B------:R-:W2:Y:S01]  /*0d10*/  @!P1 LDC R13, c[0x0][0xc] ;  /* 0x00000300ff0d9b82 */ /* 0x000ea20000000800 */
[----:B------:R-:W-:Y:S01]  /*0d20*/  ULDC UR4, c[0x0][0xc] ;  /* 0x0000030000047ab9 */ /* 0x000fe20000000800 */
[----:B------:R-:W-:Y:S01]  /*0d30*/  ULDC UR5, c[0x0][0x10] ;  /* 0x0000040000057ab9 */ /* 0x000fe20000000800 */
[----:B------:R-:W-:Y:S01]  /*0d40*/  ULDC UR6, c[0x0][0x14] ;  /* 0x0000050000067ab9 */ /* 0x000fe20000000800 */
[----:B------:R-:W-:-:S04]  /*0d50*/  UIMAD.WIDE.U32 UR4, UR4, UR5, URZ ;  /* 0x00000005040472a5 */ /* 0x000fc8000f8e003f */
[----:B------:R-:W-:Y:S02]  /*0d60*/  UIMAD.WIDE.U32 UR46, UR4, UR6, URZ ;  /* 0x00000006042e72a5 */ /* 0x000fe4000f8e003f */
[----:B------:R-:W-:-:S04]  /*0d70*/  UIMAD UR39, UR5, UR6, URZ ;  /* 0x00000006052772a4 */ /* 0x000fc8000f8e023f */
[----:B------:R-:W-:Y:S01]  /*0d80*/  UIADD3 UR39, UR47, UR39, URZ ;  /* 0x000000272f277290 */ /* 0x000fe2000fffe03f */
[----:B-1----:R-:W-:-:S05]  /*0d90*/  @P1 IMAD.WIDE.U32 R16, R17, UR8, R6 ;  /* 0x0000000811101c25 */ /* 0x002fca000f8e0006 */
[----:B------:R-:W-:Y:S01]  /*0da0*/  @P1 IADD3 R17, R17, R15, RZ ;  /* 0x0000000f11111210 */ /* 0x000fe20007ffe0ff */
[----:B--2---:R-:W-:-:S04]  /*0db0*/  @!P1 IMAD.WIDE.U32 R10, R6, R13, R10 ;  /* 0x0000000d060a9225 */ /* 0x004fc800078e000a */
[----:B------:R-:W-:Y:S02]  /*0dc0*/  @!P1 IMAD.MOV.U32 R16, RZ, RZ, R10 ;  /* 0x000000ffff109224 */ /* 0x000fe400078e000a */
[----:B------:R-:W-:Y:S01]  /*0dd0*/  @!P1 IMAD.MOV.U32 R17, RZ, RZ, R11 ;  /* 0x000000ffff119224 */ /* 0x000fe200078e000b */
[----:B------:R-:W-:Y:S06]  /*0de0*/  @!P3 BRA `(.L_x_9) ;  /* 0x00000000000cb947 */ /* 0x000fec0003800000 */
[----:B------:R-:W-:Y:S01]  /*0df0*/  UCGABAR_WAIT ;  /* 0x0000000000007dc7 */ /* 0x000fe20008000000 */
[----:B------:R-:W-:Y:S01]  /*0e00*/  CCTL.IVALL ;  /* 0x00000000ff00798f */ /* 0x000fe20002000000 */
[----:B------:R-:W-:Y:S05]  /*0e10*/  BRA `(.L_x_10) ;  /* 0x0000000000047947 */ /* 0x000fea0003800000 */
.L_x_9:
[----:B------:R-:W-:Y:S06]  /*0e20*/  BAR.SYNC.DEFER_BLOCKING 0x0 ;  /* 0x0000000000007b1d */ /* 0x000fec0000010000 */
.L_x_10:
[----:B------:R-:W1:Y:S01]  /*0e30*/  S2UR UR37, SR_CgaCtaId ;  /* 0x00000000002579c3 */ /* 0x000e620000008800 */
[----:B------:R-:W-:Y:S04]  /*0e40*/  BSSY B6, `(.L_x_11) ;  /* 0x00008c2000067945 */ /* 0x000fe80003800000 */
[----:B------:R-:W-:Y:S05]  /*0e50*/  @!P5 BRA `(.L_x_12) ;  /* 0x0000005c00b0d947 */ /* 0x000fea0003800000 */
[----:B------:R-:W-:-:S13]  /*0e60*/  ISETP.GT.U32.AND P0, PT, R12, 0x1, PT ;  /* 0x000000010c00780c */ /* 0x000fda0003f04070 */
[----:B------:R-:W-:Y:S05]  /*0e70*/  @P0 BRA `(.L_x_13) ;  /* 0x0000008800f80947 */ /* 0x000fea0003800000 */
[----:B------:R-:W-:Y:S01]  /*0e80*/  ULDC.64 UR4, c[0x0][0x8f8] ;  /* 0x00023e0000047ab9 */ /* 0x000fe20000000a00 */
[----:B------:R-:W-:Y:S01]  /*0e90*/  UMOV UR43, 0xffffffff ;  /* 0xffffffff002b7882 */ /* 0x000fe20000000000 */
[----:B------:R-:W-:Y:S01]  /*0ea0*/  ISETP.GE.U32.AND P0, PT, R16, UR4, PT ;  /* 0x0000000410007c0c */ /* 0x000fe2000bf06070 */
[----:B------:R-:W-:Y:S01]  /*0eb0*/  IMAD.MOV.U32 R158, RZ, RZ, -0x1 ;  /* 0xffffffffff9e7424 */ /* 0x000fe200078e00ff */
[----:B------:R-:W-:Y:S02]  /*0ec0*/  PRMT R154, RZ, 0x7610, R154 ;  /* 0x00007610ff9a7816 */ /* 0x000fe4000000009a */
[----:B------:R-:W-:Y:S02]  /*0ed0*/  ISETP.GE.U32.AND.EX P0, PT, R17, UR5, PT, P0 ;  /* 0x0000000511007c0c */ /* 0x000fe4000bf06100 */
[----:B------:R-:W-:Y:S02]  /*0ee0*/  MOV R23, 0xffffffff ;  /* 0xffffffff00177802 */ /* 0x000fe40000000f00 */
[----:B------:R-:W-:-:S09]  /*0ef0*/  PRMT R0, RZ, 0x7610, R0 ;  /* 0x00007610ff007816 */ /* 0x000fd20000000000 */
[----:B------:R-:W-:Y:S05]  /*0f00*/  @P0 BRA `(.L_x_14) ;  /* 0x0000000400240947 */ /* 0x000fea0003800000 */
[----:B------:R-:W2:Y:S01]  /*0f10*/  LDC.64 R20, c[0x0][0x8d0] ;  /* 0x00023400ff147b82 */ /* 0x000ea20000000a00 */
[----:B------:R-:W-:Y:S01]  /*0f20*/  IMAD.MOV.U32 R4, RZ, RZ, R16 ;  /* 0x000000ffff047224 */ /* 0x000fe200078e0010 */
[----:B------:R-:W-:-:S06]  /*0f30*/  MOV R5, R17 ;  /* 0x0000001100057202 */ /* 0x000fcc0000000f00 */
[----:B------:R-:W3:Y:S08]  /*0f40*/  LDC R0, c[0x0][0x8d8] ;  /* 0x00023600ff007b82 */ /* 0x000ef00000000800 */
[----:B------:R-:W4:Y:S01]  /*0f50*/  LDC.64 R26, c[0x0][0x8c8] ;  /* 0x00023200ff1a7b82 */ /* 0x000f220000000a00 */
[----:B--2---:R-:W-:-:S04]  /*0f60*/  ISETP.NE.U32.AND P0, PT, R20, RZ, PT ;  /* 0x000000ff1400720c */ /* 0x004fc80003f05070 */
[----:B------:R-:W-:-:S13]  /*0f70*/  ISETP.NE.AND.EX P0, PT, R21, RZ, PT, P0 ;  /* 0x000000ff1500720c */ /* 0x000fda0003f05300 */
[----:B---34-:R-:W-:Y:S05]  /*0f80*/  @!P0 BRA `(.L_x_15) ;  /* 0x0000000000288947 */ /* 0x018fea0003800000 */
[----:B------:R-:W2:Y:S02]  /*0f90*/  LDC R3, c[0x0][0x8dc] ;  /* 0x00023700ff037b82 */ /* 0x000ea40000000800 */
[----:B--2---:R-:W-:-:S05]  /*0fa0*/  IADD3 R3, P0, R16, R3, RZ ;  /* 0x0000000310037210 */ /* 0x004fca0007f1e0ff */
[----:B------:R-:W-:-:S04]  /*0fb0*/  IMAD.X R15, RZ, RZ, R17, P0 ;  /* 0x000000ffff0f7224 */ /* 0x000fc800000e0611 */
[----:B------:R-:W-:-:S04]  /*0fc0*/  IMAD.WIDE.U32 R4, R15, R20, RZ ;  /* 0x000000140f047225 */ /* 0x000fc800078e00ff */
[----:B------:R-:W-:-:S04]  /*0fd0*/  IMAD.WIDE.U32 R10, P0, R3, R21, R4 ;  /* 0x00000015030a7225 */ /* 0x000fc80007800004 */
[----:B------:R-:W-:Y:S01]  /*0fe0*/  IMAD.WIDE.U32 R4, R3, R20, RZ ;  /* 0x0000001403047225 */ /* 0x000fe200078e00ff */
[----:B------:R-:W-:-:S03]  /*0ff0*/  MOV R12, R11 ;  /* 0x0000000b000c7202 */ /* 0x000fc60000000f00 */
[----:B------:R-:W-:Y:S01]  /*1000*/  IMAD.X R13, RZ, RZ, RZ, P0 ;  /* 0x000000ffff0d7224 */ /* 0x000fe200000e06ff */
[----:B------:R-:W-:-:S05]  /*1010*/  IADD3 RZ, P0, R5, R10, RZ ;  /* 0x0000000a05ff7210 */ /* 0x000fca0007f1e0ff */
[----:B------:R-:W-:-:S08]  /*1020*/  IMAD.WIDE.U32.X R4, R15, R21, R12, P0 ;  /* 0x000000150f047225 */ /* 0x000fd000000e040c */
.L_x_15:
[----:B------:R-:W2:Y:S01]  /*1030*/  LDC.64 R14, c[0x0][0x8e8] ;  /* 0x00023a00ff0e7b82 */ /* 0x000ea20000000a00 */
[-CC-:B------:R-:W-:Y:S01]  /*1040*/  SHF.R.U64 R28, R4, R0.reuse, R5.reuse ;  /* 0x00000000041c7219 */ /* 0x180fe20000001205 */
[----:B------:R-:W-:Y:S01]  /*1050*/  ULDC UR4, c[0x0][0x900] ;  /* 0x0002400000047ab9 */ /* 0x000fe20000000800 */
[----:B------:R-:W-:Y:S02]  /*1060*/  SHF.R.U32.HI R0, RZ, R0, R5 ;  /* 0x00000000ff007219 */ /* 0x000fe40000011605 */
[----:B------:R-:W-:-:S03]  /*1070*/  IADD3 R3, P0, RZ, -R28, RZ ;  /* 0x8000001cff037210 */ /* 0x000fc60007f1e0ff */
[----:B------:R-:W3:Y:S02]  /*1080*/  LDC R10, c[0x0][0x8c0] ;  /* 0x00023000ff0a7b82 */ /* 0x000ee40000000800 */
[----:B------:R-:W-:-:S04]  /*1090*/  IMAD.X R5, RZ, RZ, ~R0, P0 ;  /* 0x000000ffff057224 */ /* 0x000fc800000e0e00 */
[-C--:B------:R-:W-:Y:S02]  /*10a0*/  IMAD R0, R5, R26.reuse, RZ ;  /* 0x0000001a05007224 */ /* 0x080fe400078e02ff */
[----:B------:R-:W4:Y:S01]  /*10b0*/  LDC R7, c[0x0][0x8b0] ;  /* 0x00022c00ff077b82 */ /* 0x000f220000000800 */
[----:B------:R-:W-:-:S04]  /*10c0*/  IMAD.WIDE.U32 R4, R3, R26, R16 ;  /* 0x0000001a03047225 */ /* 0x000fc800078e0010 */
[----:B------:R-:W-:Y:S02]  /*10d0*/  IMAD R3, R3, R27, R0 ;  /* 0x0000001b03037224 */ /* 0x000fe400078e0200 */
[----:B------:R-:W-:Y:S01]  /*10e0*/  IMAD R27, R9, R24, R6 ;  /* 0x00000018091b7224 */ /* 0x000fe200078e0206 */
[----:B------:R-:W1:Y:S01]  /*10f0*/  LDC R23, c[0x0][0x8a8] ;  /* 0x00022a00ff177b82 */ /* 0x000e620000000800 */
[----:B--2---:R-:W-:Y:S01]  /*1100*/  ISETP.NE.U32.AND P0, PT, R14, RZ, PT ;  /* 0x000000ff0e00720c */ /* 0x004fe20003f05070 */
[----:B------:R-:W-:-:S03]  /*1110*/  IMAD.IADD R3, R5, 0x1, R3 ;  /* 0x0000000105037824 */ /* 0x000fc600078e0203 */
[----:B------:R-:W-:-:S03]  /*1120*/  ISETP.NE.AND.EX P0, PT, R15, RZ, PT, P0 ;  /* 0x000000ff0f00720c */ /* 0x000fc60003f05300 */
[----:B------:R-:W2:Y:S01]  /*1130*/  LDC R12, c[0x0][0x8f0] ;  /* 0x00023c00ff0c7b82 */ /* 0x000ea20000000800 */
[-CC-:B---3--:R-:W-:Y:S02]  /*1140*/  SHF.R.U64 R13, R4, R10.reuse, R3.reuse ;  /* 0x0000000a040d7219 */ /* 0x188fe40000001203 */
[----:B------:R-:W-:-:S05]  /*1150*/  SHF.R.U32.HI R0, RZ, R10, R3 ;  /* 0x0000000aff007219 */ /* 0x000fca0000011603 */
[----:B------:R-:W3:Y:S01]  /*1160*/  LDC R20, c[0x0][0x8e0] ;  /* 0x00023800ff147b82 */ /* 0x000ee20000000800 */
[-CC-:B----4-:R-:W-:Y:S02]  /*1170*/  SHF.R.U64 R25, R13, R7.reuse, R0.reuse ;  /* 0x000000070d197219 */ /* 0x190fe40000001200 */
[----:B------:R-:W-:Y:S02]  /*1180*/  SHF.R.U32.HI R3, RZ, R7, R0 ;  /* 0x00000007ff037219 */ /* 0x000fe40000011600 */
[----:B------:R-:W-:Y:S02]  /*1190*/  MOV R0, 0xffffffff ;  /* 0xffffffff00007802 */ /* 0x000fe40000000f00 */
[--C-:B------:R-:W-:Y:S01]  /*11a0*/  SHF.R.U64 R26, R25, UR4, R3.reuse ;  /* 0x00000004191a7c19 */ /* 0x100fe20008001203 */
[----:B------:R-:W4:Y:S01]  /*11b0*/  LDC R21, c[0x0][0x8b8] ;  /* 0x00022e00ff157b82 */ /* 0x000f220000000800 */
[----:B------:R-:W-:Y:S02]  /*11c0*/  SHF.L.U32 R0, R0, UR4, RZ ;  /* 0x0000000400007c19 */ /* 0x000fe400080006ff */
[----:B------:R-:W-:Y:S01]  /*11d0*/  SHF.R.U32.HI R5, RZ, UR4, R3 ;  /* 0x00000004ff057c19 */ /* 0x000fe20008011603 */
[----:B------:R-:W-:Y:S01]  /*11e0*/  IMAD.MOV.U32 R4, RZ, RZ, R26 ;  /* 0x000000ffff047224 */ /* 0x000fe200078e001a */
[----:B------:R-:W-:Y:S01]  /*11f0*/  LOP3.LUT R0, RZ, R0, RZ, 0x33, !PT ;  /* 0x00000000ff007212 */ /* 0x000fe200078e33ff */
[----:B-1----:R-:W-:Y:S06]  /*1200*/  @!P0 BRA `(.L_x_16) ;  /* 0x0000000000288947 */ /* 0x002fec0003800000 */
[----:B------:R-:W1:Y:S02]  /*1210*/  LDC R3, c[0x0][0x8f4] ;  /* 0x00023d00ff037b82 */ /* 0x000e640000000800 */
[----:B-1----:R-:W-:-:S05]  /*1220*/  IADD3 R3, P0, R26, R3, RZ ;  /* 0x000000031a037210 */ /* 0x002fca0007f1e0ff */
[----:B------:R-:W-:-:S04]  /*1230*/  IMAD.X R9, RZ, RZ, R5, P0 ;  /* 0x000000ffff097224 */ /* 0x000fc800000e0605 */
[----:B------:R-:W-:-:S04]  /*1240*/  IMAD.WIDE.U32 R4, R9, R14, RZ ;  /* 0x0000000e09047225 */ /* 0x000fc800078e00ff */
[----:B------:R-:W-:-:S04]  /*1250*/  IMAD.WIDE.U32 R6, P0, R3, R15, R4 ;  /* 0x0000000f03067225 */ /* 0x000fc80007800004 */
[----:B------:R-:W-:Y:S01]  /*1260*/  IMAD.WIDE.U32 R4, R3, R14, RZ ;  /* 0x0000000e03047225 */ /* 0x000fe200078e00ff */
[----:B------:R-:W-:-:S03]  /*1270*/  IADD3.X R11, RZ, RZ, RZ, P0, !PT ;  /* 0x000000ffff0b7210 */ /* 0x000fc600007fe4ff */
[----:B------:R-:W-:Y:S01]  /*1280*/  IMAD.MOV.U32 R10, RZ, RZ, R7 ;  /* 0x000000ffff0a7224 */ /* 0x000fe200078e0007 */
[----:B------:R-:W-:-:S05]  /*1290*/  IADD3 RZ, P0, R5, R6, RZ ;  /* 0x0000000605ff7210 */ /* 0x000fca0007f1e0ff */
[----:B------:R-:W-:-:S08]  /*12a0*/  IMAD.WIDE.U32.X R4, R9, R15, R10, P0 ;  /* 0x0000000f09047225 */ /* 0x000fd000000e040a */
.L_x_16:
[----:B--2---:R-:W-:Y:S01]  /*12b0*/  SHF.R.U64 R3, R4, R12, R5 ;  /* 0x0000000c04037219 */ /* 0x004fe20000001205 */
[----:B------:R-:W-:Y:S01]  /*12c0*/  USHF.L.U32 UR4, UR38, UR4, URZ ;  /* 0x0000000426047299 */ /* 0x000fe2000800063f */
[----:B------:R-:W-:Y:S01]  /*12d0*/  LOP3.LUT R0, R25, R0, RZ, 0xc0, !PT ;  /* 0x0000000019007212 */ /* 0x000fe200078ec0ff */
[----:B------:R-:W-:Y:S01]  /*12e0*/  VIADD R4, R23, 0xffffffff ;  /* 0xffffffff17047836 */ /* 0x000fe20000000000 */
[C---:B------:R-:W-:Y:S02]  /*12f0*/  IADD3 R5, -R3.reuse, RZ, RZ ;  /* 0x000000ff03057210 */ /* 0x040fe40007ffe1ff */
[----:B------:R-:W-:Y:S01]  /*1300*/  SEL R8, R8, R27, !P1 ;  /* 0x0000001b08087207 */ /* 0x000fe20004800000 */
[----:B------:R-:W-:Y:S01]  /*1310*/  IMAD R3, R3, UR4, R0 ;  /* 0x0000000403037c24 */ /* 0x000fe2000f8e0200 */
[----:B------:R-:W-:Y:S01]  /*1320*/  LOP3.LUT R4, R13, R4, RZ, 0xc0, !PT ;  /* 0x000000040d047212 */ /* 0x000fe200078ec0ff */
[----:B---3--:R-:W-:Y:S01]  /*1330*/  IMAD R0, R5, R20, R26 ;  /* 0x0000001405007224 */ /* 0x008fe200078e021a */
[----:B------:R-:W-:Y:S01]  /*1340*/  R2UR UR43, R28 ;  /* 0x000000001c2b72ca */ /* 0x000fe200000e0000 */
[----:B----4-:R-:W-:-:S02]  /*1350*/  IMAD R8, R3, R21, R8 ;  /* 0x0000001503087224 */ /* 0x010fc400078e0208 */
[----:B------:R-:W-:Y:S02]  /*1360*/  IMAD R23, R0, R23, R4 ;  /* 0x0000001700177224 */ /* 0x000fe400078e0204 */
[----:B------:R-:W-:-:S03]  /*1370*/  IMAD.MOV.U32 R0, RZ, RZ, 0x1 ;  /* 0x00000001ff007424 */ /* 0x000fc600078e00ff */
[----:B------:R-:W-:Y:S02]  /*1380*/  SEL R158, R23, R8, !P1 ;  /* 0x00000008179e7207 */ /* 0x000fe40004800000 */
[----:B------:R-:W-:-:S07]  /*1390*/  SEL R23, R8, R23, !P1 ;  /* 0x0000001708177207 */ /* 0x000fce0004800000 */
.L_x_14:
[----:B------:R-:W-:-:S08]  /*13a0*/  NOP ;  /* 0x0000000000007918 */ /* 0x000fd00000000000 */
[----:B------:R-:W2:Y:S02]  /*13b0*/  USETMAXREG.TRY_ALLOC.CTAPOOL UP0, 0xe8 ;  /* 0x000000e8000079c8 */ /* 0x000ea40008000600 */
[----:B--2---:R-:W-:-:S13]  /*13c0*/  PLOP3.LUT P0, PT, PT, PT, UP0, 0x80, 0x0 ;  /* 0x000000000000781c */ /* 0x004fda0003f0f008 */
[----:B------:R-:W-:Y:S05]  /*13d0*/  @!P0 BRA `(.L_x_14) ;  /* 0xfffffffc00f08947 */ /* 0x000fea000383ffff */
[----:B------:R-:W-:Y:S02]  /*13e0*/  ULDC.64 UR4, c[0x0][0x590] ;  /* 0x0001640000047ab9 */ /* 0x000fe40000000a00 */
[----:B------:R-:W-:Y:S01]  /*13f0*/  IMAD.U32 R161, RZ, RZ, UR4 ;  /* 0x00000004ffa17e24 */ /* 0x000fe2000f8e00ff */
[----:B------:R-:W-:-:S04]  /*1400*/  MOV R162, UR5 ;  /* 0x0000000500a27c02 */ /* 0x000fc80008000f00 */
[----:B------:R-:W-:-:S04]  /*1410*/  ISETP.NE.U32.AND P1, PT, R161, RZ, PT ;  /* 0x000000ffa100720c */ /* 0x000fc80003f25070 */
[----:B------:R-:W-:-:S13]  /*1420*/  ISETP.NE.AND.EX P0, PT, R162, RZ, PT, P1 ;  /* 0x000000ffa200720c */ /* 0x000fda0003f05310 */
[----:B------:R-:W-:Y:S05]  /*1430*/  @P0 BRA `(.L_x_17) ;  /* 0x00000000002c0947 */ /* 0x000fea0003800000 */
[----:B------:R-:W-:Y:S02]  /*1440*/  ULDC.64 UR4, c[0x0][0x588] ;  /* 0x0001620000047ab9 */ /* 0x000fe40000000a00 */
[----:B------:R-:W-:-:S04]  /*1450*/  ISETP.NE.U32.AND P0, PT, RZ, UR4, PT ;  /* 0x00000004ff007c0c */ /* 0x000fc8000bf05070 */
[----:B------:R-:W-:-:S13]  /*1460*/  ISETP.NE.AND.EX P0, PT, RZ, UR5, PT, P0 ;  /* 0x00000005ff007c0c */ /* 0x000fda000bf05300 */
[----:B------:R-:W-:Y:S05]  /*1470*/  @!P0 BRA `(.L_x_18) ;  /* 0x0000000000108947 */ /* 0x000fea0003800000 */
[----:B------:R-:W2:Y:S02]  /*1480*/  LDC.64 R156, c[0x0][0x588] ;  /* 0x00016200ff9c7b82 */ /* 0x000ea40000000a00 */
[----:B--2---:R2:W5:Y:S01]  /*1490*/  LDG.E R156, desc[UR48][R156.64] ;  /* 0x000000309c9c7981 */ /* 0x004562000c1e1900 */
[----:B------:R-:W-:Y:S01]  /*14a0*/  IMAD.MOV.U32 R154, RZ, RZ, 0x1 ;  /* 0x00000001ff9a7424 */ /* 0x000fe200078e00ff */
[----:B------:R-:W-:Y:S06]  /*14b0*/  BRA `(.L_x_17) ;  /* 0x00000000000c7947 */ /* 0x000fec0003800000 */
.L_x_18:
[----:B------:R-:W-:Y:S01]  /*14c0*/  ULDC UR4, c[0x0][0x580] ;  /* 0x0001600000047ab9 */ /* 0x000fe20000000800 */
[----:B------:R-:W-:Y:S01]  /*14d0*/  IMAD.MOV.U32 R154, RZ, RZ, 0x1 ;  /* 0x00000001ff9a7424 */ /* 0x000fe200078e00ff */
[----:B------:R-:W-:-:S07]  /*14e0*/  MOV R156, UR4 ;  /* 0x00000004009c7c02 */ /* 0x000fce0008000f00 */
.L_x_17:
[----:B------:R-:W-:Y:S02]  /*14f0*/  ULDC.64 UR4, c[0x0][0x5b0] ;  /* 0x00016c0000047ab9 */ /* 0x000fe40000000a00 */
[----:B------:R-:W-:-:S04]  /*1500*/  ISETP.NE.U32.AND P0, PT, RZ, UR4, PT ;  /* 0x00000004ff007c0c */ /* 0x000fc8000bf05070 */
[----:B------:R-:W-:-:S13]  /*1510*/  ISETP.NE.AND.EX P0, PT, RZ, UR5, PT, P0 ;  /* 0x00000005ff007c0c */ /* 0x000fda000bf05300 */
[----:B------:R-:W-:Y:S05]  /*1520*/  @P0 BRA `(.L_x_19) ;  /* 0x0000000000240947 */ /* 0x000fea0003800000 */
[----:B------:R-:W-:Y:S02]  /*1530*/  ULDC.64 UR4, c[0x0][0x5a8] ;  /* 0x00016a0000047ab9 */ /* 0x000fe40000000a00 */
[----:B------:R-:W-:-:S04]  /*1540*/  ISETP.NE.U32.AND P0, PT, RZ, UR4, PT ;  /* 0x00000004ff007c0c */ /* 0x000fc8000bf05070 */
[----:B------:R-:W-:-:S13]  /*1550*/  ISETP.NE.AND.EX P0, PT, RZ, UR5, PT, P0 ;  /* 0x00000005ff007c0c */ /* 0x000fda000bf05300 */
[----:B------:R-:W-:Y:S05]  /*1560*/  @!P0 BRA `(.L_x_20) ;  /* 0x00000000000c8947 */ /* 0x000fea0003800000 */
[----:B------:R-:W2:Y:S02]  /*1570*/  LDC.64 R4, c[0x0][0x5a8] ;  /* 0x00016a00ff047b82 */ /* 0x000ea40000000a00 */
[----:B--2---:R3:W5:Y:S01]  /*1580*/  LDG.E R157, desc[UR48][R4.64] ;  /* 0x00000030049d7981 */ /* 0x004762000c1e1900 */
[----:B------:R-:W-:Y:S05]  /*1590*/  BRA `(.L_x_19) ;  /* 0x0000000000087947 */ /* 0x000fea0003800000 */
.L_x_20:
[----:B------:R-:W-:Y:S02]  /*15a0*/  ULDC UR4, c[0x0][0x5a0] ;  /* 0x0001680000047ab9 */ /* 0x000fe40000000800 */
[----:B--2---:R-:W-:-:S07]  /*15b0*/  IMAD.U32 R157, RZ, RZ, UR4 ;  /* 0x00000004ff9d7e24 */ /* 0x004fce000f8e00ff */
.L_x_19:
[----:B------:R-:W-:Y:S01]  /*15c0*/  LOP3.LUT P2, RZ, R0, 0xff, RZ, 0xc0, !PT ;  /* 0x000000ff00ff7812 */ /* 0x000fe2000784c0ff */
[----:B------:R-:W-:Y:S01]  /*15d0*/  UMOV UR36, URZ ;  /* 0x0000003f00247c82 */ /* 0x000fe20008000000 */
[----:B------:R-:W-:-:S11]  /*15e0*/  PLOP3.LUT P0, PT, PT, PT, PT, 0x80, 0x0 ;  /* 0x000000000000781c */ /* 0x000fd60003f0f070 */
[----:B------:R-:W-:Y:S05]  /*15f0*/  @!P2 BRA `(.L_x_21) ;  /* 0x000000540030a947 */ /* 0x000fea0003800000 */
[----:B------:R-:W-:Y:S01]  /*1600*/  ULDC UR4, c[0x0][0x28c] ;  /* 0x0000a30000047ab9 */ /* 0x000fe20000000800 */
[----:B------:R-:W-:Y:S01]  /*1610*/  IMAD.MOV.U32 R155, RZ, RZ, 0x10 ;  /* 0x00000010ff9b7424 */ /* 0x000fe200078e00ff */
[----:B------:R-:W-:Y:S01]  /*1620*/  UIADD3 UR4, UR4, 0x3f, URZ ;  /* 0x0000003f04047890 */ /* 0x000fe2000fffe03f */
[----:B------:R-:W-:Y:S01]  /*1630*/  LOP3.LUT P0, RZ, R18, 0x4, RZ, 0xc0, !PT ;  /* 0x0000000412ff7812 */ /* 0x000fe2000780c0ff */
[----:B------:R-:W-:Y:S01]  /*1640*/  ULDC.64 UR54, c[0x0][0x198] ;  /* 0x0000660000367ab9 */ /* 0x000fe20000000a00 */
[----:B------:R-:W-:Y:S01]  /*1650*/  LOP3.LUT R159, R22, 0x1, RZ, 0xfc, !PT ;  /* 0x00000001169f7812 */ /* 0x000fe200078efcff */
[----:B------:R-:W-:Y:S01]  /*1660*/  USHF.R.S32.HI UR5, URZ, 0x1f, UR4 ;  /* 0x0000001f3f057899 */ /* 0x000fe20008011404 */
[----:B------:R-:W-:Y:S01]  /*1670*/  LOP3.LUT R160, R19, 0x1, RZ, 0xfc, !PT ;  /* 0x0000000113a07812 */ /* 0x000fe200078efcff */
[----:B------:R-:W-:Y:S01]  /*1680*/  UMOV UR44, URZ ;  /* 0x0000003f002c7c82 */ /* 0x000fe20008000000 */
[----:B------:R-:W-:Y:S01]  /*1690*/  SEL R155, R155, 0xfffffff0, !P0 ;  /* 0xfffffff09b9b7807 */ /* 0x000fe20004000000 */
[----:B------:R-:W-:Y:S01]  /*16a0*/  ULEA.HI UR5, UR5, UR4, URZ, 0x6 ;  /* 0x0000000405057291 */ /* 0x000fe2000f8f303f */
[----:B------:R-:W-:Y:S01]  /*16b0*/  UMOV UR45, URZ ;  /* 0x0000003f002d7c82 */ /* 0x000fe20008000000 */
[----:B------:R-:W-:-:S02]  /*16c0*/  UMOV UR50, URZ ;  /* 0x0000003f00327c82 */ /* 0x000fc40008000000 */
[----:B------:R-:W-:Y:S01]  /*16d0*/  USHF.R.S32.HI UR51, URZ, 0x6, UR5 ;  /* 0x000000063f337899 */ /* 0x000fe20008011405 */
[----:B------:R-:W-:-:S11]  /*16e0*/  UMOV UR36, URZ ;  /* 0x0000003f00247c82 */ /* 0x000fd60008000000 */
.L_x_133:
[----:B------:R-:W-:Y:S01]  /*16f0*/  LOP3.LUT R0, R18, 0x80, RZ, 0xc0, !PT ;  /* 0x0000008012007812 */ /* 0x000fe200078ec0ff */
[----:B------:R-:W4:Y:S01]  /*1700*/  S2UR UR52, SR_CgaCtaId ;  /* 0x00000000003479c3 */ /* 0x000f220000008800 */
[----:B------:R-:W-:Y:S02]  /*1710*/  UMOV UR53, 0x400 ;  /* 0x0000040000357882 */ /* 0x000fe40000000000 */
[----:B------:R-:W-:-:S06]  /*1720*/  SHF.R.U32.HI R0, RZ, 0x7, R0 ;  /* 0x00000007ff007819 */ /* 0x000fcc0000011600 */
[----:B-1----:R-:W1:Y:S01]  /*1730*/  SHFL.IDX PT, R0, R0, RZ, 0x1f ;  /* 0x00001fff00007589 */ /* 0x002e6200000e0000 */
[----:B----4-:R-:W-:Y:S01]  /*1740*/  ULEA UR53, UR52, UR53, 0x18 ;  /* 0x0000003534357291 */ /* 0x010fe2000f8ec03f */
[----:B-1----:R-:W-:-:S13]  /*1750*/  R2UR UR4, R0 ;  /* 0x00000000000472ca */ /* 0x002fda00000e0000 */
[----:B------:R-:W-:-:S04]  /*1760*/  ULEA.HI UR5, UR4, UR4, URZ, 0x1 ;  /* 0x0000000404057291 */ /* 0x000fc8000f8f083f */
[----:B------:R-:W-:-:S04]  /*1770*/  ULOP3.LUT UR5, UR5, 0x7fffe, URZ, 0xc0, !UPT ;  /* 0x0007fffe05057892 */ /* 0x000fc8000f8ec03f */
[----:B------:R-:W-:-:S03]  /*1780*/  UIADD3 UR5, UR4, -UR5, URZ ;  /* 0x8000000504057290 */ /* 0x000fc6000fffe03f */
[----:B------:R-:W-:Y:S01]  /*1790*/  ULDC UR4, c[0x0][0x28c] ;  /* 0x0000a30000047ab9 */ /* 0x000fe20000000800 */
[----:B------:R-:W-:Y:S01]  /*17a0*/  ULEA UR5, UR5, UR53, 0xd ;  /* 0x0000003505057291 */ /* 0x000fe2000f8e683f */
[----:B------:R-:W-:-:S03]  /*17b0*/  ISETP.LT.AND P0, PT, RZ, UR4, PT ;  /* 0x00000004ff007c0c */ /* 0x000fc6000bf01270 */
[----:B------:R-:W-:-:S04]  /*17c0*/  UIADD3 UR5, UR5, 0x8400, URZ ;  /* 0x0000840005057890 */ /* 0x000fc8000fffe03f */
[----:B------:R-:W-:-:S04]  /*17d0*/  USHF.R.U32.HI UR5, URZ, 0x4, UR5 ;  /* 0x000000043f057899 */ /* 0x000fc80008011605 */
[----:B------:R-:W-:Y:S02]  /*17e0*/  ULOP3.LUT UR40, UR5, 0x3fff, URZ, 0xc0, !UPT ;  /* 0x00003fff05287892 */ /* 0x000fe4000f8ec03f */
[----:B------:R-:W-:Y:S10]  /*17f0*/  @P0 BRA `(.L_x_22) ;  /* 0x0000000000400947 */ /* 0x000ff40003800000 */
[----:B------:R-:W-:Y:S01]  /*1800*/  MOV R0, 0x0 ;  /* 0x0000000000007802 */ /* 0x000fe20000000f00 */
[----:B------:R-:W-:Y:S01]  /*1810*/  ULDC.64 UR4, c[0x4][0x70] ;  /* 0x01001c0000047ab9 */ /* 0x000fe20000000a00 */
[----:B------:R-:W-:Y:S01]  /*1820*/  ULDC.64 UR6, c[0x4][0x8] ;  /* 0x0100020000067ab9 */ /* 0x000fe20000000a00 */
[----:B---3--:R-:W-:Y:S01]  /*1830*/  MOV R4, UR4 ;  /* 0x0000000400047c02 */ /* 0x008fe20008000f00 */
[----:B------:R1:W3:Y:S01]  /*1840*/  LDC.64 R14, c[0x4][R0] ;  /* 0x01000000000e7b82 */ /* 0x0002e20000000a00 */
[----:B------:R-:W-:Y:S01]  /*1850*/  IMAD.U32 R5, RZ, RZ, UR5 ;  /* 0x00000005ff057e24 */ /* 0x000fe2000f8e00ff */
[----:B------:R-:W-:Y:S01]  /*1860*/  ULDC.64 UR4, c[0x4][0x78] ;  /* 0x01001e0000047ab9 */ /* 0x000fe20000000a00 */
[----:B------:R-:W-:Y:S01]  /*1870*/  IMAD.U32 R10, RZ, RZ, UR6 ;  /* 0x00000006ff0a7e24 */ /* 0x000fe2000f8e00ff */
[----:B------:R-:W-:Y:S01]  /*1880*/  MOV R7, UR5 ;  /* 0x0000000500077c02 */ /* 0x000fe20008000f00 */
[----:B------:R-:W-:Y:S01]  /*1890*/  IMAD.U32 R6, RZ, RZ, UR4 ;  /* 0x00000004ff067e24 */ /* 0x000fe2000f8e00ff */
[----:B------:R-:W-:Y:S01]  /*18a0*/  MOV R8, 0x1e1 ;  /* 0x000001e100087802 */ /* 0x000fe20000000f00 */
[----:B------:R-:W-:-:S02]  /*18b0*/  IMAD.U32 R11, RZ, RZ, UR7 ;  /* 0x00000007ff0b7e24 */ /* 0x000fc4000f8e00ff */
[----:B------:R-:W-:Y:S02]  /*18c0*/  IMAD.MOV.U32 R12, RZ, RZ, 0x1 ;  /* 0x00000001ff0c7424 */ /* 0x000fe400078e00ff */
[----:B-1----:R-:W-:-:S07]  /*18d0*/  IMAD.MOV.U32 R13, RZ, RZ, RZ ;  /* 0x000000ffff0d7224 */ /* 0x002fce00078e00ff */
[----:B------:R-:W-:-:S07]  /*18e0*/  LEPC R20, `(.L_x_22) ;  /* 0x000000001014794e */ /* 0x000fce0000000000 */
[----:B--23-5:R-:W-:Y:S05]  /*18f0*/  CALL.ABS.NOINC R14 ;  /* 0x000000000e007343 */ /* 0x02cfea0003c00000 */
.L_x_22:
[----:B------:R-:W-:-:S13]  /*1900*/  ISETP.NE.AND P0, PT, R159, 0x3, PT ;  /* 0x000000039f00780c */ /* 0x000fda0003f05270 */
[----:B------:R-:W-:Y:S05]  /*1910*/  @!P0 BRA `(.L_x_23) ;  /* 0x0000000000048947 */ /* 0x000fea0003800000 */
[----:B------:R-:W-:Y:S01]  /*1920*/  BPT.TRAP 0x1 ;  /* 0x000000040000795c */ /* 0x000fe20000300000 */
.L_x_23:
[----:B------:R-:W-:Y:S01]  /*1930*/  IMAD.U32 R0, RZ, RZ, UR45 ;  /* 0x0000002dff007e24 */ /* 0x000fe2000f8e00ff */
[----:B------:R-:W-:-:S04]  /*1940*/  MOV R3, UR50 ;  /* 0x0000003200037c02 */ /* 0x000fc80008000f00 */
[----:B------:R-:W-:Y:S02]  /*1950*/  LEA R3, R3, UR53, 0x3 ;  /* 0x0000003503037c11 */ /* 0x000fe4000f8e18ff */
[----:B------:R-:W-:-:S04]  /*1960*/  SHF.L.U32 R0, R0, 0x1f, RZ ;  /* 0x0000001f00007819 */ /* 0x000fc800000006ff */
[----:B------:R1:W4:Y:S01]  /*1970*/  SYNCS.PHASECHK.TRANS64.TRYWAIT P1, [R3+URZ], R0 ;  /* 0x00000000030075a7 */ /* 0x000322000802017f */
[----:B------:R-:W-:Y:S05]  /*1980*/  @!P0 BRA `(.L_x_24) ;  /* 0x0000000000048947 */ /* 0x000fea0003800000 */
[----:B------:R-:W-:Y:S01]  /*1990*/  BPT.TRAP 0x1 ;  /* 0x000000040000795c */ /* 0x000fe20000300000 */
.L_x_24:
[----:B----4-:R-:W-:Y:S05]  /*19a0*/  @P1 BRA `(.L_x_25) ;  /* 0x0000000000081947 */ /* 0x010fea0003800000 */
[----:B------:R-:W4:Y:S02]  /*19b0*/  SYNCS.PHASECHK.TRANS64.TRYWAIT P1, [R3+URZ], R0 ;  /* 0x00000000030075a7 */ /* 0x000f24000802017f */
[----:B----4-:R-:W-:Y:S05]  /*19c0*/  @!P1 BRA `(.L_x_26) ;  /* 0x00000080002c9947 */ /* 0x010fea0003800000 */
.L_x_25:
[----:B------:R-:W-:-:S04]  /*19d0*/  UISETP.LT.AND UP0, UPT, UR51, 0x1, UPT ;  /* 0x000000013300788c */ /* 0x000fc8000bf01270 */
[----:B------:R-:W-:-:S06]  /*19e0*/  USEL UR4, UR51, 0x1, UP0 ;  /* 0x0000000133047887 */ /* 0x000fcc0008000000 */
[----:B-1--4-:R-:W-:Y:S01]  /*19f0*/  IMAD.U32 R0, RZ, RZ, UR4 ;  /* 0x00000004ff007e24 */ /* 0x012fe2000f8e00ff */
[----:B------:R-:W-:Y:S05]  /*1a00*/  WARPSYNC.ALL ;  /* 0x0000000000007948 */ /* 0x000fea0003800000 */
[----:B------:R-:W-:-:S04]  /*1a10*/  IADD3 R0, -R0, UR51, RZ ;  /* 0x0000003300007c10 */ /* 0x000fc8000fffe1ff */
[----:B------:R-:W-:Y:S01]  /*1a20*/  ISETP.GE.AND P1, PT, R0, 0x1, PT ;  /* 0x000000010000780c */ /* 0x000fe20003f26270 */
[----:B------:R-:W-:Y:S01]  /*1a30*/  UIADD3 UR4, UR53, 0x18400, URZ ;  /* 0x0001840035047890 */ /* 0x000fe2000fffe03f */
[----:B------:R-:W-:Y:S01]  /*1a40*/  WARPGROUP.ARRIVE ;  /* 0x00000000000079c5 */ /* 0x000fe20000000000 */
[----:B------:R-:W-:Y:S02]  /*1a50*/  ULOP3.LUT UR8, UR40, 0x10000, URZ, 0xfc, !UPT ;  /* 0x0001000028087892 */ /* 0x000fe4000f8efc3f */
[----:B------:R-:W-:Y:S02]  /*1a60*/  USHF.R.U32.HI UR4, URZ, 0x4, UR4 ;  /* 0x000000043f047899 */ /* 0x000fe40008011604 */
[----:B------:R-:W-:Y:S02]  /*1a70*/  ULEA UR10, UR50, UR8, 0xa ;  /* 0x00000008320a7291 */ /* 0x000fe4000f8e503f */
[----:B------:R-:W-:Y:S01]  /*1a80*/  ULOP3.LUT UR4, UR4, 0x3fff, URZ, 0xc0, !UPT ;  /* 0x00003fff04047892 */ /* 0x000fe2000f8ec03f */
[----:B------:R-:W-:Y:S01]  /*1a90*/  UMOV UR5, 0x40000040 ;  /* 0x4000004000057882 */ /* 0x000fe20000000000 */
[----:B------:R-:W-:-:S02]  /*1aa0*/  UMOV UR7, 0x40000040 ;  /* 0x4000004000077882 */ /* 0x000fc40000000000 */
[----:B------:R-:W-:-:S03]  /*1ab0*/  ULOP3.LUT UR9, UR4, 0x10000, URZ, 0xfc, !UPT ;  /* 0x0001000004097892 */ /* 0x000fc6000f8efc3f */
[----:B------:R-:W-:Y:S01]  /*1ac0*/  UMOV UR4, UR10 ;  /* 0x0000000a00047c82 */ /* 0x000fe20008000000 */
[----:B------:R-:W-:-:S07]  /*1ad0*/  ULEA UR11, UR50, UR9, 0xb ;  /* 0x00000009320b7291 */ /* 0x000fce000f8e583f */
[----:B------:R-:W-:Y:S02]  /*1ae0*/  UMOV UR6, UR11 ;  /* 0x0000000b00067c82 */ /* 0x000fe40008000000 */
[----:B------:R-:W-:Y:S01]  /*1af0*/  HGMMA.64x256x16.F32 R24, gdesc[UR4], RZ, !UPT, gsb0 ;  /* 0x03e00000041879f0 */ /* 0x000fe2000c0008ff */
[----:B------:R-:W-:Y:S02]  /*1b00*/  UIADD3 UR4, UR10, 0x2, URZ ;  /* 0x000000020a047890 */ /* 0x000fe4000fffe03f */
[----:B------:R-:W-:Y:S01]  /*1b10*/  UIADD3 UR6, UR11, 0x2, URZ ;  /* 0x000000020b067890 */ /* 0x000fe2000fffe03f */
[----:B------:R-:W-:Y:S01]  /*1b20*/  UMOV UR5, 0x40000040 ;  /* 0x4000004000057882 */ /* 0x000fe20000000000 */
[----:B------:R-:W-:Y:S01]  /*1b30*/  UMOV UR7, 0x40000040 ;  /* 0x4000004000077882 */ /* 0x000fe20000000000 */
[----:B------:R-:W-:Y:S02]  /*1b40*/  WARPGROUP.DEPBAR.LE gsb0, 0x0 ;  /* 0x00008000000079c5 */ /* 0x000fe40000010000 */
[----:B------:R-:W-:-:S15]  /*1b50*/  WARPGROUP.ARRIVE ;  /* 0x00000000000079c5 */ /* 0x000fde0000000000 */
[----:B------:R-:W-:-:S05]  /*1b60*/  NOP ;  /* 0x0000000000007918 */ /* 0x000fca0000000000 */
[----:B------:R-:W-:Y:S01]  /*1b70*/  HGMMA.64x256x16.F32 R24, gdesc[UR4], R24, gsb0 ;  /* 0x03e00000041879f0 */ /* 0x000fe20008000818 */
        /* <DEDUP_REMOVED lines=15> */
[----:B------:R-:W-:Y:S03]  /*1c70*/  HGMMA.64x256x16.F32 R24, gdesc[UR4], R24, gsb0 ;  /* 0x03e00000041879f0 */ /* 0x000fe60008000818 */
[----:B------:R-:W-:Y:S02]  /*1c80*/  WARPGROUP.DEPBAR.LE gsb0, 0x0 ;  /* 0x00008000000079c5 */ /* 0x000fe40000010000 */
[----:B------:R-:W-:Y:S05]  /*1c90*/  @!P1 BRA `(.L_x_27) ;  /* 0x00000004001c9947 */ /* 0x000fea0003800000 */
[----:B------:R-:W-:Y:S02]  /*1ca0*/  UIADD3 UR4, UR50, 0x1, URZ ;  /* 0x0000000132047890 */ /* 0x000fe4000fffe03f */
[----:B------:R-:W-:Y:S02]  /*1cb0*/  MOV R3, UR50 ;  /* 0x0000003200037c02 */ /* 0x000fe40008000f00 */
[----:B------:R-:W-:-:S04]  /*1cc0*/  UISETP.NE.AND UP0, UPT, UR4, 0x4, UPT ;  /* 0x000000040400788c */ /* 0x000fc8000bf05270 */
[----:B------:R-:W-:Y:S02]  /*1cd0*/  USEL UR5, URZ, 0x1, UP0 ;  /* 0x000000013f057887 */ /* 0x000fe40008000000 */
[----:B------:R-:W-:Y:S02]  /*1ce0*/  USEL UR10, UR4, URZ, UP0 ;  /* 0x0000003f040a7287 */ /* 0x000fe40008000000 */
[----:B------:R-:W-:-:S06]  /*1cf0*/  ULOP3.LUT UR5, UR45, UR5, URZ, 0x3c, !UPT ;  /* 0x000000052d057292 */ /* 0x000fcc000f8e3c3f */
[----:B------:R-:W-:-:S07]  /*1d00*/  IMAD.U32 R6, RZ, RZ, UR5 ;  /* 0x00000005ff067e24 */ /* 0x000fce000f8e00ff */
.L_x_34:
[----:B------:R-:W-:Y:S05]  /*1d10*/  @!P0 BRA `(.L_x_28) ;  /* 0x0000000000048947 */ /* 0x000fea0003800000 */
[----:B------:R-:W-:Y:S01]  /*1d20*/  BPT.TRAP 0x1 ;  /* 0x000000040000795c */ /* 0x000fe20000300000 */
.L_x_28:
[----:B------:R-:W-:Y:S01]  /*1d30*/  ULEA UR4, UR10, UR53, 0x3 ;  /* 0x000000350a047291 */ /* 0x000fe2000f8e183f */
[----:B---3--:R-:W-:-:S08]  /*1d40*/  SHF.L.U32 R4, R6, 0x1f, RZ ;  /* 0x0000001f06047819 */ /* 0x008fd000000006ff */
[----:B------:R1:W3:Y:S01]  /*1d50*/  SYNCS.PHASECHK.TRANS64.TRYWAIT P1, [UR4], R4 ;  /* 0x00000004ff0075a7 */ /* 0x0002e20008020144 */
[----:B------:R-:W-:Y:S05]  /*1d60*/  @!P0 BRA `(.L_x_29) ;  /* 0x0000000000048947 */ /* 0x000fea0003800000 */
[----:B------:R-:W-:Y:S01]  /*1d70*/  BPT.TRAP 0x1 ;  /* 0x000000040000795c */ /* 0x000fe20000300000 */
.L_x_29:
[----:B---3--:R-:W-:Y:S05]  /*1d80*/  @P1 BRA `(.L_x_30) ;  /* 0x0000000000081947 */ /* 0x008fea0003800000 */
[----:B------:R-:W3:Y:S02]  /*1d90*/  SYNCS.PHASECHK.TRANS64.TRYWAIT P1, [UR4], R4 ;  /* 0x00000004ff0075a7 */ /* 0x000ee40008020144 */
[----:B---3--:R-:W-:Y:S05]  /*1da0*/  @!P1 BRA `(.L_x_31) ;  /* 0x0000007c00489947 */ /* 0x008fea0003800000 */
.L_x_30:
[----:B------:R-:W-:Y:S01]  /*1db0*/  ULEA UR11, UR10, UR8, 0xa ;  /* 0x000000080a0b7291 */ /* 0x000fe2000f8e503f */
[----:B------:R-:W-:Y:S01]  /*1dc0*/  WARPGROUP.ARRIVE ;  /* 0x00000000000079c5 */ /* 0x000fe20000000000 */
[----:B------:R-:W-:Y:S01]  /*1dd0*/  ULEA UR12, UR10, UR9, 0xb ;  /* 0x000000090a0c7291 */ /* 0x000fe2000f8e583f */
[----:B------:R-:W-:Y:S01]  /*1de0*/  UMOV UR5, 0x40000040 ;  /* 0x4000004000057882 */ /* 0x000fe20000000000 */
[----:B------:R-:W-:-:S03]  /*1df0*/  UMOV UR7, 0x40000040 ;  /* 0x4000004000077882 */ /* 0x000fc60000000000 */
[----:B------:R-:W-:Y:S02]  /*1e00*/  UMOV UR4, UR11 ;  /* 0x0000000b00047c82 */ /* 0x000fe40008000000 */
[----:B------:R-:W-:Y:S02]  /*1e10*/  UMOV UR6, UR12 ;  /* 0x0000000c00067c82 */ /* 0x000fe40008000000 */
[----:B------:R-:W-:Y:S01]  /*1e20*/  HGMMA.64x256x16.F32 R24, gdesc[UR4], R24, gsb0 ;  /* 0x03e00000041879f0 */ /* 0x000fe20008000818 */
[----:B------:R-:W-:Y:S02]  /*1e30*/  UIADD3 UR4, UR11, 0x2, URZ ;  /* 0x000000020b047890 */ /* 0x000fe4000fffe03f */
[----:B------:R-:W-:Y:S01]  /*1e40*/  UIADD3 UR6, UR12, 0x2, URZ ;  /* 0x000000020c067890 */ /* 0x000fe2000fffe03f */
[----:B------:R-:W-:Y:S01]  /*1e50*/  UMOV UR5, 0x40000040 ;  /* 0x4000004000057882 */ /* 0x000fe20000000000 */
[----:B------:R-:W-:Y:S01]  /*1e60*/  UMOV UR7, 0x40000040 ;  /* 0x4000004000077882 */ /* 0x000fe20000000000 */
[----:B------:R-:W-:-:S02]  /*1e70*/  WARPGROUP.DEPBAR.LE gsb0, 0x0 ;  /* 0x00008000000079c5 */ /* 0x000fc40000010000 */
        /* <DEDUP_REMOVED lines=21> */
[----:B------:R-:W-:Y:S01]  /*1fd0*/  BPT.TRAP 0x1 ;  /* 0x000000040000795c */ /* 0x000fe20000300000 */
.L_x_32:
[----:B------:R-:W-:-:S13]  /*1fe0*/  ISETP.NE.AND P1, PT, R152, RZ, PT ;  /* 0x000000ff9800720c */ /* 0x000fda0003f25270 */
[----:B-1-3--:R-:W-:-:S05]  /*1ff0*/  @P1 LEA R4, R3, UR53, 0x3 ;  /* 0x0000003503041c11 */ /* 0x00afca000f8e18ff */
[----:B------:R-:W-:-:S05]  /*2000*/  @P1 VIADD R4, R4, 0x20 ;  /* 0x0000002004041836 */ /* 0x000fca0000000000 */
[----:B------:R-:W-:-:S04]  /*2010*/  @P1 PRMT R4, R153, 0x654, R4 ;  /* 0x0000065499041816 */ /* 0x000fc80000000004 */
[----:B------:R1:W-:Y:S01]  /*2020*/  @P1 SYNCS.ARRIVE.TRANS64.RED.A1T0 RZ, [R4+URZ], RZ ;  /* 0x000000ff04ff19a7 */ /* 0x0003e2000810043f */
[----:B------:R-:W-:-:S13]  /*2030*/  ISETP.GT.U32.AND P1, PT, R22, 0x1, PT ;  /* 0x000000011600780c */ /* 0x000fda0003f24070 */
[----:B-1----:R-:W-:Y:S05]  /*2040*/  @P1 BRA `(.L_x_33) ;  /* 0x0000000000041947 */ /* 0x002fea0003800000 */
[----:B------:R-:W-:Y:S01]  /*2050*/  BPT.TRAP 0x1 ;  /* 0x000000040000795c */ /* 0x000fe20000300000 */
.L_x_33:
[----:B------:R-:W-:Y:S01]  /*2060*/  UIADD3 UR10, UR10, 0x1, URZ ;  /* 0x000000010a0a7890 */ /* 0x000fe2000fffe03f */
[C---:B------:R-:W-:Y:S01]  /*2070*/  ISETP.GT.AND P2, PT, R0.reuse, 0x1, PT ;  /* 0x000000010000780c */ /* 0x040fe20003f44270 */
[----:B------:R-:W-:Y:S01]  /*2080*/  VIADD R0, R0, 0xffffffff ;  /* 0xffffffff00007836 */ /* 0x000fe20000000000 */
[----:B------:R-:W-:Y:S01]  /*2090*/  IADD3 R3, R3, 0x1, RZ ;  /* 0x0000000103037810 */ /* 0x000fe20007ffe0ff */
[----:B------:R-:W-:-:S03]  /*20a0*/  UISETP.NE.AND UP0, UPT, UR10, 0x4, UPT ;  /* 0x000000040a00788c */ /* 0x000fc6000bf05270 */
[C---:B------:R-:W-:Y:S01]  /*20b0*/  ISETP.NE.AND P1, PT, R3.reuse, 0x4, PT ;  /* 0x000000040300780c */ /* 0x040fe20003f25270 */
[----:B------:R-:W-:Y:S02]  /*20c0*/  USEL UR4, URZ, 0x1, UP0 ;  /* 0x000000013f047887 */ /* 0x000fe40008000000 */
[----:B------:R-:W-:Y:S01]  /*20d0*/  USEL UR10, UR10, URZ, UP0 ;  /* 0x0000003f0a0a7287 */ /* 0x000fe20008000000 */
[----:B------:R-:W-:-:S03]  /*20e0*/  SEL R3, R3, RZ, P1 ;  /* 0x000000ff03037207 */ /* 0x000fc60000800000 */
[----:B------:R-:W-:Y:S01]  /*20f0*/  LOP3.LUT R6, R6, UR4, RZ, 0x3c, !PT ;  /* 0x0000000406067c12 */ /* 0x000fe2000f8e3cff */
[----:B------:R-:W-:Y:S07]  /*2100*/  @P2 BRA `(.L_x_34) ;  /* 0xfffffffc00002947 */ /* 0x000fee000383ffff */
.L_x_27:
[----:B------:R-:W1:Y:S02]  /*2110*/  LDC R0, c[0x0][0x28c] ;  /* 0x0000a300ff007b82 */ /* 0x000e640000000800 */
[----:B-1----:R-:W-:-:S13]  /*2120*/  ISETP.GE.AND P1, PT, R0, 0x1, PT ;  /* 0x000000010000780c */ /* 0x002fda0003f26270 */
[----:B------:R-:W-:Y:S05]  /*2130*/  @!P1 BRA `(.L_x_35) ;  /* 0x0000000000449947 */ /* 0x000fea0003800000 */
[----:B------:R-:W-:Y:S05]  /*2140*/  @!P0 BRA `(.L_x_36) ;  /* 0x0000000000048947 */ /* 0x000fea0003800000 */
[----:B------:R-:W-:Y:S01]  /*2150*/  BPT.TRAP 0x1 ;  /* 0x000000040000795c */ /* 0x000fe20000300000 */
.L_x_36:
[----:B------:R-:W-:Y:S01]  /*2160*/  ISETP.NE.AND P0, PT, R152, RZ, PT ;  /* 0x000000ff9800720c */ /* 0x000fe20003f05270 */
[----:B------:R-:W-:Y:S01]  /*2170*/  UISETP.LT.AND UP1, UPT, UR51, 0x1, UPT ;  /* 0x000000013300788c */ /* 0x000fe2000bf21270 */
[----:B------:R-:W-:-:S11]  /*2180*/  IMAD.U32 R3, RZ, RZ, UR53 ;  /* 0x00000035ff037e24 */ /* 0x000fd6000f8e00ff */
[----:B------:R-:W-:-:S05]  /*2190*/  VOTEU.ANY UP0, P0 ;  /* 0x00000000003f7886 */ /* 0x000fca0000000100 */
[----:B------:R-:W-:-:S04]  /*21a0*/  @UP0 USEL UR4, UR51, 0x1, UP1 ;  /* 0x0000000133040887 */ /* 0x000fc80008800000 */
[----:B------:R-:W-:-:S06]  /*21b0*/  @UP0 UIADD3 UR4, UR50, UR51, -UR4 ;  /* 0x0000003332040290 */ /* 0x000fcc000fffe804 */
[----:B------:R-:W-:-:S05]  /*21c0*/  IMAD.U32 R0, RZ, RZ, UR4 ;  /* 0x00000004ff007e24 */ /* 0x000fca000f8e00ff */
[----:B------:R-:W-:-:S04]  /*21d0*/  @P0 SHF.L.U32 R0, R0, 0x3, RZ ;  /* 0x0000000300000819 */ /* 0x000fc800000006ff */
[----:B------:R-:W-:-:S04]  /*21e0*/  @P0 LOP3.LUT R0, R0, 0x18, RZ, 0xc0, !PT ;  /* 0x0000001800000812 */ /* 0x000fc800078ec0ff */
[----:B------:R-:W-:-:S04]  /*21f0*/  @P0 IADD3 R0, R3, 0x20, R0 ;  /* 0x0000002003000810 */ /* 0x000fc80007ffe000 */
[----:B------:R-:W-:-:S04]  /*2200*/  @P0 PRMT R0, R153, 0x654, R0 ;  /* 0x0000065499000816 */ /* 0x000fc80000000000 */
[----:B------:R1:W-:Y:S01]  /*2210*/  @P0 SYNCS.ARRIVE.TRANS64.RED.A1T0 RZ, [R0+URZ], RZ ;  /* 0x000000ff00ff09a7 */ /* 0x0003e2000810043f */
[----:B------:R-:W-:-:S13]  /*2220*/  ISETP.GT.U32.AND P0, PT, R22, 0x1, PT ;  /* 0x000000011600780c */ /* 0x000fda0003f04070 */
[----:B-1----:R-:W-:Y:S05]  /*2230*/  @P0 BRA `(.L_x_35) ;  /* 0x0000000000040947 */ /* 0x002fea0003800000 */
[----:B------:R-:W-:Y:S01]  /*2240*/  BPT.TRAP 0x1 ;  /* 0x000000040000795c */ /* 0x000fe20000300000 */
.L_x_35:
[----:B------:R-:W-:Y:S01]  /*2250*/  UIADD3 UR4, UR53, 0x200, URZ ;  /* 0x0000020035047890 */ /* 0x000fe2000fffe03f */
[----:B------:R-:W-:Y:S02]  /*2260*/  R2UR UR42, R23 ;  /* 0x00000000172a72ca */ /* 0x000fe400000e0000 */
[----:B------:R-:W-:Y:S01]  /*2270*/  R2UR UR41, R158 ;  /* 0x000000009e2972ca */ /* 0x000fe200000e0000 */
[----:B------:R-:W-:-:S06]  /*2280*/  ULOP3.LUT UP0, URZ, UR4, 0x1bf, URZ, 0xc0, !UPT ;  /* 0x000001bf043f7892 */ /* 0x000fcc000f80c03f */
[----:B------:R-:W-:-:S04]  /*2290*/  PLOP3.LUT P0, PT, PT, PT, UP0, 0x80, 0x0 ;  /* 0x000000000000781c */ /* 0x000fc80003f0f008 */
[----:B------:R-:W-:Y:S02]  /*22a0*/  USHF.L.U32 UR42, UR42, 0x7, URZ ;  /* 0x000000072a2a7899 */ /* 0x000fe4000800063f */
[----:B------:R-:W-:-:S07]  /*22b0*/  USHF.L.U32 UR41, UR41, 0x8, URZ ;  /* 0x0000000829297899 */ /* 0x000fce000800063f */
[----:B------:R-:W-:Y:S05]  /*22c0*/  @!P0 BRA `(.L_x_37) ;  /* 0x00000000007c8947 */ /* 0x000fea0003800000 */
[----:B------:R-:W-:Y:S01]  /*22d0*/  MOV R23, 0x0 ;  /* 0x0000000000177802 */ /* 0x000fe20000000f00 */
[----:B------:R-:W-:Y:S01]  /*22e0*/  ULDC.64 UR4, c[0x4][0x80] ;  /* 0x0100200000047ab9 */ /* 0x000fe20000000a00 */
[----:B------:R-:W-:Y:S01]  /*22f0*/  ULDC.64 UR6, c[0x4][0x10] ;  /* 0x0100040000067ab9 */ /* 0x000fe20000000a00 */
[----:B---3--:R-:W-:Y:S01]  /*2300*/  IMAD.U32 R4, RZ, RZ, UR4 ;  /* 0x00000004ff047e24 */ /* 0x008fe2000f8e00ff */
[----:B------:R1:W3:Y:S01]  /*2310*/  LDC.64 R14, c[0x4][R23] ;  /* 0x01000000170e7b82 */ /* 0x0002e20000000a00 */
[----:B------:R-:W-:Y:S01]  /*2320*/  MOV R5, UR5 ;  /* 0x0000000500057c02 */ /* 0x000fe20008000f00 */
[----:B------:R-:W-:Y:S01]  /*2330*/  ULDC.64 UR4, c[0x4][0x88] ;  /* 0x0100220000047ab9 */ /* 0x000fe20000000a00 */
[----:B------:R-:W-:Y:S01]  /*2340*/  MOV R10, UR6 ;  /* 0x00000006000a7c02 */ /* 0x000fe20008000f00 */
[----:B------:R-:W-:Y:S01]  /*2350*/  IMAD.U32 R6, RZ, RZ, UR4 ;  /* 0x00000004ff067e24 */ /* 0x000fe2000f8e00ff */
[----:B------:R-:W-:Y:S01]  /*2360*/  MOV R12, 0x1 ;  /* 0x00000001000c7802 */ /* 0x000fe20000000f00 */
[----:B------:R-:W-:-:S02]  /*2370*/  IMAD.U32 R7, RZ, RZ, UR5 ;  /* 0x00000005ff077e24 */ /* 0x000fc4000f8e00ff */
[----:B------:R-:W-:Y:S02]  /*2380*/  IMAD.U32 R11, RZ, RZ, UR7 ;  /* 0x00000007ff0b7e24 */ /* 0x000fe4000f8e00ff */
[----:B------:R-:W-:Y:S02]  /*2390*/  IMAD.MOV.U32 R8, RZ, RZ, 0x70 ;  /* 0x00000070ff087424 */ /* 0x000fe400078e00ff */
[----:B-1----:R-:W-:-:S07]  /*23a0*/  IMAD.MOV.U32 R13, RZ, RZ, RZ ;  /* 0x000000ffff0d7224 */ /* 0x002fce00078e00ff */
[----:B------:R-:W-:-:S07]  /*23b0*/  LEPC R20, `(.L_x_38) ;  /* 0x000000001014794e */ /* 0x000fce0000000000 */
[----:B--23-5:R-:W-:Y:S05]  /*23c0*/  CALL.ABS.NOINC R14 ;  /* 0x000000000e007343 */ /* 0x02cfea0003c00000 */
.L_x_38:
[----:B------:R1:W2:Y:S01]  /*23d0*/  LDC.64 R14, c[0x4][R23] ;  /* 0x01000000170e7b82 */ /* 0x0002a20000000a00 */
[----:B------:R-:W-:Y:S01]  /*23e0*/  ULDC.64 UR4, c[0x4][0x80] ;  /* 0x0100200000047ab9 */ /* 0x000fe20000000a00 */
[----:B------:R-:W-:Y:S01]  /*23f0*/  ULDC.64 UR6, c[0x4][0x10] ;  /* 0x0100040000067ab9 */ /* 0x000fe20000000a00 */
[----:B------:R-:W-:Y:S01]  /*2400*/  IMAD.U32 R4, RZ, RZ, UR4 ;  /* 0x00000004ff047e24 */ /* 0x000fe2000f8e00ff */
[----:B------:R-:W-:Y:S01]  /*2410*/  MOV R5, UR5 ;  /* 0x0000000500057c02 */ /* 0x000fe20008000f00 */
[----:B------:R-:W-:Y:S01]  /*2420*/  ULDC.64 UR4, c[0x4][0x88] ;  /* 0x0100220000047ab9 */ /* 0x000fe20000000a00 */
[----:B------:R-:W-:Y:S01]  /*2430*/  MOV R10, UR6 ;  /* 0x00000006000a7c02 */ /* 0x000fe20008000f00 */
[----:B------:R-:W-:Y:S01]  /*2440*/  IMAD.U32 R6, RZ, RZ, UR4 ;  /* 0x00000004ff067e24 */ /* 0x000fe2000f8e00ff */
[----:B------:R-:W-:Y:S01]  /*2450*/  MOV R12, 0x1 ;  /* 0x00000001000c7802 */ /* 0x000fe20000000f00 */
[----:B------:R-:W-:Y:S02]  /*2460*/  IMAD.U32 R7, RZ, RZ, UR5 ;  /* 0x00000005ff077e24 */ /* 0x000fe4000f8e00ff */
[----:B------:R-:W-:-:S02]  /*2470*/  IMAD.U32 R11, RZ, RZ, UR7 ;  /* 0x00000007ff0b7e24 */ /* 0x000fc4000f8e00ff */
[----:B------:R-:W-:Y:S02]  /*2480*/  IMAD.MOV.U32 R8, RZ, RZ, 0x70 ;  /* 0x00000070ff087424 */ /* 0x000fe400078e00ff */
[----:B-1----:R-:W-:-:S07]  /*2490*/  IMAD.MOV.U32 R13, RZ, RZ, RZ ;  /* 0x000000ffff0d7224 */ /* 0x002fce00078e00ff */
[----:B------:R-:W-:-:S07]  /*24a0*/  LEPC R20, `(.L_x_37) ;  /* 0x000000001014794e */ /* 0x000fce0000000000 */
[----:B--2---:R-:W-:Y:S05]  /*24b0*/  CALL.ABS.NOINC R14 ;  /* 0x000000000e007343 */ /* 0x004fea0003c00000 */
.L_x_37:
[----:B------:R-:W-:Y:S02]  /*24c0*/  ULDC.64 UR4, c[0x0][0x590] ;  /* 0x0001640000047ab9 */ /* 0x000fe40000000a00 */
[----:B------:R-:W-:Y:S01]  /*24d0*/  IMAD.U32 R161, RZ, RZ, UR4 ;  /* 0x00000004ffa17e24 */ /* 0x000fe2000f8e00ff */
[----:B------:R-:W-:-:S04]  /*24e0*/  MOV R162, UR5 ;  /* 0x0000000500a27c02 */ /* 0x000fc80008000f00 */
[----:B------:R-:W-:-:S04]  /*24f0*/  ISETP.NE.U32.AND P0, PT, R161, RZ, PT ;  /* 0x000000ffa100720c */ /* 0x000fc80003f05070 */
[----:B------:R-:W-:-:S13]  /*2500*/  ISETP.NE.AND.EX P0, PT, R162, RZ, PT, P0 ;  /* 0x000000ffa200720c */ /* 0x000fda0003f05300 */
[----:B------:R-:W-:Y:S05]  /*2510*/  @!P0 BRA `(.L_x_39) ;  /* 0x0000000000348947 */ /* 0x000fea0003800000 */
[----:B------:R-:W-:Y:S02]  /*2520*/  ULDC.64 UR4, c[0x0][0x588] ;  /* 0x0001620000047ab9 */ /* 0x000fe40000000a00 */
[----:B------:R-:W-:-:S04]  /*2530*/  ISETP.NE.U32.AND P1, PT, RZ, UR4, PT ;  /* 0x00000004ff007c0c */ /* 0x000fc8000bf25070 */
[----:B------:R-:W-:-:S13]  /*2540*/  ISETP.NE.AND.EX P1, PT, RZ, UR5, PT, P1 ;  /* 0x00000005ff007c0c */ /* 0x000fda000bf25310 */
[----:B------:R-:W-:Y:S05]  /*2550*/  @!P1 BRA `(.L_x_40) ;  /* 0x0000000000189947 */ /* 0x000fea0003800000 */
[----:B---3--:R-:W1:Y:S01]  /*2560*/  LDC.64 R4, c[0x0][0x588] ;  /* 0x00016200ff047b82 */ /* 0x008e620000000a00 */
[----:B------:R-:W-:-:S04]  /*2570*/  IMAD R3, R161, UR43, RZ ;  /* 0x0000002ba1037c24 */ /* 0x000fc8000f8e02ff */
[----:B-1----:R-:W-:-:S05]  /*2580*/  IMAD.WIDE R4, R3, 0x4, R4 ;  /* 0x0000000403047825 */ /* 0x002fca00078e0204 */
[----:B-----5:R1:W5:Y:S01]  /*2590*/  LDG.E R156, desc[UR48][R4.64] ;  /* 0x00000030049c7981 */ /* 0x020362000c1e1900 */
[----:B------:R-:W-:Y:S01]  /*25a0*/  IMAD.MOV.U32 R154, RZ, RZ, 0x1 ;  /* 0x00000001ff9a7424 */ /* 0x000fe200078e00ff */
[----:B------:R-:W-:Y:S06]  /*25b0*/  BRA `(.L_x_39) ;  /* 0x00000000000c7947 */ /* 0x000fec0003800000 */
.L_x_40:
[----:B------:R-:W-:Y:S01]  /*25c0*/  ULDC UR4, c[0x0][0x580] ;  /* 0x0001600000047ab9 */ /* 0x000fe20000000800 */
[----:B------:R-:W-:Y:S01]  /*25d0*/  IMAD.MOV.U32 R154, RZ, RZ, 0x1 ;  /* 0x00000001ff9a7424 */ /* 0x000fe200078e00ff */
[----:B-----5:R-:W-:-:S07]  /*25e0*/  MOV R156, UR4 ;  /* 0x00000004009c7c02 */ /* 0x020fce0008000f00 */
.L_x_39:
[----:B------:R-:W4:Y:S02]  /*25f0*/  LDC.64 R6, c[0x0][0x5b0] ;  /* 0x00016c00ff067b82 */ /* 0x000f240000000a00 */
[----:B----4-:R-:W-:-:S04]  /*2600*/  ISETP.NE.U32.AND P1, PT, R6, RZ, PT ;  /* 0x000000ff0600720c */ /* 0x010fc80003f25070 */
[----:B------:R-:W-:-:S13]  /*2610*/  ISETP.NE.AND.EX P1, PT, R7, RZ, PT, P1 ;  /* 0x000000ff0700720c */ /* 0x000fda0003f25310 */
[----:B------:R-:W-:Y:S05]  /*2620*/  @!P1 BRA `(.L_x_41) ;  /* 0x00000000002c9947 */ /* 0x000fea0003800000 */
[----:B------:R-:W-:Y:S02]  /*2630*/  ULDC.64 UR4, c[0x0][0x5a8] ;  /* 0x00016a0000047ab9 */ /* 0x000fe40000000a00 */
[----:B------:R-:W-:-:S04]  /*2640*/  ISETP.NE.U32.AND P1, PT, RZ, UR4, PT ;  /* 0x00000004ff007c0c */ /* 0x000fc8000bf25070 */
[----:B------:R-:W-:-:S13]  /*2650*/  ISETP.NE.AND.EX P1, PT, RZ, UR5, PT, P1 ;  /* 0x00000005ff007c0c */ /* 0x000fda000bf25310 */
[----:B------:R-:W-:Y:S05]  /*2660*/  @!P1 BRA `(.L_x_42) ;  /* 0x0000000000149947 */ /* 0x000fea0003800000 */
[----:B-1-3--:R-:W1:Y:S01]  /*2670*/  LDC.64 R4, c[0x0][0x5a8] ;  /* 0x00016a00ff047b82 */ /* 0x00ae620000000a00 */
[----:B------:R-:W-:-:S04]  /*2680*/  IMAD R3, R6, UR43, RZ ;  /* 0x0000002b06037c24 */ /* 0x000fc8000f8e02ff */
[----:B-1----:R-:W-:-:S05]  /*2690*/  IMAD.WIDE R4, R3, 0x4, R4 ;  /* 0x0000000403047825 */ /* 0x002fca00078e0204 */
[----:B--2--5:R4:W5:Y:S01]  /*26a0*/  LDG.E R157, desc[UR48][R4.64] ;  /* 0x00000030049d7981 */ /* 0x024962000c1e1900 */
[----:B------:R-:W-:Y:S05]  /*26b0*/  BRA `(.L_x_41) ;  /* 0x0000000000087947 */ /* 0x000fea0003800000 */
.L_x_42:
[----:B------:R-:W-:Y:S02]  /*26c0*/  ULDC UR4, c[0x0][0x5a0] ;  /* 0x0001680000047ab9 */ /* 0x000fe40000000800 */
[----:B--2--5:R-:W-:-:S07]  /*26d0*/  IMAD.U32 R157, RZ, RZ, UR4 ;  /* 0x00000004ff9d7e24 */ /* 0x024fce000f8e00ff */
.L_x_41:
[----:B------:R-:W-:Y:S01]  /*26e0*/  ULDC.64 UR4, c[0x0][0x588] ;  /* 0x0001620000047ab9 */ /* 0x000fe20000000a00 */
[----:B------:R-:W-:Y:S01]  /*26f0*/  ISETP.NE.U32.AND P1, PT, R161, RZ, PT ;  /* 0x000000ffa100720c */ /* 0x000fe20003f25070 */
[----:B------:R-:W-:Y:S02]  /*2700*/  UISETP.NE.U32.AND UP0, UPT, UR4, URZ, UPT ;  /* 0x0000003f0400728c */ /* 0x000fe4000bf05070 */
[----:B------:R-:W-:Y:S01]  /*2710*/  ISETP.NE.U32.AND P3, PT, RZ, UR4, PT ;  /* 0x00000004ff007c0c */ /* 0x000fe2000bf65070 */
[----:B------:R-:W-:Y:S01]  /*2720*/  IMAD.MOV.U32 R3, RZ, RZ, 0x1 ;  /* 0x00000001ff037424 */ /* 0x000fe200078e00ff */
[----:B------:R-:W-:Y:S01]  /*2730*/  ISETP.NE.AND.EX P4, PT, R162, RZ, PT, P1 ;  /* 0x000000ffa200720c */ /* 0x000fe20003f85310 */
[----:B------:R-:W-:Y:S02]  /*2740*/  UISETP.NE.AND.EX UP0, UPT, UR5, URZ, UPT, UP0 ;  /* 0x0000003f0500728c */ /* 0x000fe4000bf05300 */
[----:B------:R-:W-:Y:S02]  /*2750*/  ISETP.NE.AND.EX P3, PT, RZ, UR5, PT, P3 ;  /* 0x00000005ff007c0c */ /* 0x000fe4000bf65330 */
[----:B------:R-:W-:-:S02]  /*2760*/  MOV R0, 0x1 ;  /* 0x0000000100007802 */ /* 0x000fc40000000f00 */
[----:B------:R-:W-:-:S04]  /*2770*/  PLOP3.LUT P2, PT, PT, PT, UP0, 0x80, 0x0 ;  /* 0x000000000000781c */ /* 0x000fc80003f4f008 */
[----:B------:R-:W-:-:S05]  /*2780*/  PLOP3.LUT P2, PT, P2, PT, PT, 0x8, 0x0 ;  /* 0x000000000000781c */ /* 0x000fca000174e170 */
[----:B------:R-:W-:Y:S08]  /*2790*/  @P3 BRA P4, `(.L_x_43) ;  /* 0x0000000000283947 */ /* 0x000ff00002000000 */
[----:B------:R-:W-:Y:S04]  /*27a0*/  BSSY B0, `(.L_x_44) ;  /* 0x0000008000007945 */ /* 0x000fe80003800000 */
[----:B------:R-:W-:Y:S05]  /*27b0*/  @!P0 BRA `(.L_x_45) ;  /* 0x0000000000148947 */ /* 0x000fea0003800000 */
[----:B------:R-:W-:Y:S02]  /*27c0*/  LOP3.LUT P4, RZ, R154, 0xff, RZ, 0xc0, !PT ;  /* 0x000000ff9aff7812 */ /* 0x000fe4000788c0ff */
[----:B------:R-:W-:-:S11]  /*27d0*/  PLOP3.LUT P3, PT, P2, PT, PT, 0x80, 0x0 ;  /* 0x000000000000781c */ /* 0x000fd6000176f070 */
[----:B------:R-:W-:Y:S05]  /*27e0*/  @!P4 BRA `(.L_x_46) ;  /* 0x00000000000cc947 */ /* 0x000fea0003800000 */
[----:B-----5:R-:W-:Y:S01]  /*27f0*/  FSETP.EQ.AND P3, PT, R156, RZ, PT ;  /* 0x000000ff9c00720b */ /* 0x020fe20003f62000 */
[----:B------:R-:W-:-:S12]  /*2800*/  BRA `(.L_x_46) ;  /* 0x0000000000047947 */ /* 0x000fd80003800000 */
.L_x_45:
[----:B-----5:R-:W-:-:S13]  /*2810*/  FSETP.EQ.AND P3, PT, R156, RZ, PT ;  /* 0x000000ff9c00720b */ /* 0x020fda0003f62000 */
.L_x_46:
[----:B------:R-:W-:Y:S05]  /*2820*/  BSYNC B0 ;  /* 0x0000000000007941 */ /* 0x000fea0003800000 */
.L_x_44:
[----:B------:R-:W-:-:S07]  /*2830*/  SEL R3, RZ, 0x1, P3 ;  /* 0x00000001ff037807 */ /* 0x000fce0001800000 */
.L_x_43:
[----:B------:R-:W-:Y:S04]  /*2840*/  BSSY B0, `(.L_x_47) ;  /* 0x0000007000007945 */ /* 0x000fe80003800000 */
[----:B------:R-:W-:Y:S05]  /*2850*/  @!P0 BRA `(.L_x_48) ;  /* 0x0000000000108947 */ /* 0x000fea0003800000 */
[----:B------:R-:W-:-:S13]  /*2860*/  LOP3.LUT P0, RZ, R154, 0xff, RZ, 0xc0, !PT ;  /* 0x000000ff9aff7812 */ /* 0x000fda000780c0ff */
[----:B------:R-:W-:Y:S05]  /*2870*/  @!P0 BRA `(.L_x_49) ;  /* 0x00000000000c8947 */ /* 0x000fea0003800000 */
[----:B-----5:R-:W-:Y:S01]  /*2880*/  FSETP.EQ.AND P2, PT, R156, RZ, PT ;  /* 0x000000ff9c00720b */ /* 0x020fe20003f42000 */
[----:B------:R-:W-:-:S12]  /*2890*/  BRA `(.L_x_49) ;  /* 0x0000000000047947 */ /* 0x000fd80003800000 */
.L_x_48:
[----:B-----5:R-:W-:-:S13]  /*28a0*/  FSETP.EQ.AND P2, PT, R156, RZ, PT ;  /* 0x000000ff9c00720b */ /* 0x020fda0003f42000 */
.L_x_49:
[----:B------:R-:W-:Y:S05]  /*28b0*/  BSYNC B0 ;  /* 0x0000000000007941 */ /* 0x000fea0003800000 */
.L_x_47:
[----:B-1-34-:R-:W-:Y:S01]  /*28c0*/  PRMT R4, R3, 0x9910, RZ ;  /* 0x0000991003047816 */ /* 0x01afe200000000ff */
[----:B------:R-:W-:Y:S01]  /*28d0*/  BSSY B0, `(.L_x_50) ;  /* 0x0000025000007945 */ /* 0x000fe20003800000 */
[----:B------:R-:W-:Y:S01]  /*28e0*/  IMAD.MOV.U32 R3, RZ, RZ, RZ ;  /* 0x000000ffff037224 */ /* 0x000fe200078e00ff */
[----:B------:R-:W-:Y:S02]  /*28f0*/  CS2R R6, SRZ ;  /* 0x0000000000067805 */ /* 0x000fe4000001ff00 */
[----:B------:R-:W-:Y:S02]  /*2900*/  ISETP.NE.AND P0, PT, R4, RZ, PT ;  /* 0x000000ff0400720c */ /* 0x000fe40003f05270 */
[----:B------:R-:W-:Y:S02]  /*2910*/  CS2R R4, SRZ ;  /* 0x0000000000047805 */ /* 0x000fe4000001ff00 */
[----:B------:R-:W-:Y:S02]  /*2920*/  CS2R R10, SRZ ;  /* 0x00000000000a7805 */ /* 0x000fe4000001ff00 */
[----:B------:R-:W-:-:S07]  /*2930*/  CS2R R8, SRZ ;  /* 0x0000000000087805 */ /* 0x000fce000001ff00 */
[----:B------:R-:W-:Y:S05]  /*2940*/  @!P0 BRA `(.L_x_51) ;  /* 0x0000000000748947 */ /* 0x000fea0003800000 */
[----:B------:R-:W-:-:S13]  /*2950*/  ISETP.NE.AND P3, PT, R160, 0x3, PT ;  /* 0x00000003a000780c */ /* 0x000fda0003f65270 */
[----:B------:R-:W-:Y:S05]  /*2960*/  @!P3 BRA `(.L_x_52) ;  /* 0x000000000004b947 */ /* 0x000fea0003800000 */
[----:B------:R-:W-:Y:S01]  /*2970*/  BPT.TRAP 0x1 ;  /* 0x000000040000795c */ /* 0x000fe20000300000 */
.L_x_52:
[----:B------:R-:W-:Y:S01]  /*2980*/  SHF.L.U32 R4, RZ, 0x1f, RZ ;  /* 0x0000001fff047819 */ /* 0x000fe200000006ff */
[----:B------:R-:W-:Y:S01]  /*2990*/  IMAD.MOV.U32 R3, RZ, RZ, 0x1 ;  /* 0x00000001ff037424 */ /* 0x000fe200078e00ff */
[----:B------:R-:W-:Y:S02]  /*29a0*/  MOV R7, RZ ;  /* 0x000000ff00077202 */ /* 0x000fe40000000f00 */
[----:B------:R-:W1:Y:S02]  /*29b0*/  SYNCS.PHASECHK.TRANS64.TRYWAIT P3, [UR53+0x40], R4 ;  /* 0x00004004ff0075a7 */ /* 0x000e640008060175 */
[----:B-1----:R-:W-:Y:S05]  /*29c0*/  @!P3 BRA `(.L_x_53) ;  /* 0x000000700058b947 */ /* 0x002fea0003800000 */
.L_x_230:
[----:B------:R-:W-:Y:S01]  /*29d0*/  IMAD.MOV.U32 R6, RZ, RZ, RZ ;  /* 0x000000ffff067224 */ /* 0x000fe200078e00ff */
[----:B-1----:R-:W-:Y:S02]  /*29e0*/  CS2R R4, SRZ ;  /* 0x0000000000047805 */ /* 0x002fe4000001ff00 */
[----:B------:R-:W-:Y:S02]  /*29f0*/  CS2R R10, SRZ ;  /* 0x00000000000a7805 */ /* 0x000fe4000001ff00 */
[----:B------:R-:W-:Y:S01]  /*2a00*/  CS2R R8, SRZ ;  /* 0x0000000000087805 */ /* 0x000fe2000001ff00 */
[----:B------:R-:W-:Y:S06]  /*2a10*/  @P2 BRA `(.L_x_51) ;  /* 0x0000000000402947 */ /* 0x000fec0003800000 */
[C---:B------:R-:W-:Y:S01]  /*2a20*/  IMAD.SHL.U32 R4, R18.reuse, 0x10, RZ ;  /* 0x0000001012047824 */ /* 0x040fe200078e00ff */
[C---:B------:R-:W-:Y:S01]  /*2a30*/  SHF.L.U32 R5, R18.reuse, 0x5, RZ ;  /* 0x0000000512057819 */ /* 0x040fe200000006ff */
[----:B------:R-:W-:Y:S01]  /*2a40*/  IMAD.SHL.U32 R9, R18, 0x4, RZ ;  /* 0x0000000412097824 */ /* 0x000fe200078e00ff */
[----:B------:R-:W-:Y:S01]  /*2a50*/  SHF.R.U32.HI R7, RZ, 0x1, R18 ;  /* 0x00000001ff077819 */ /* 0x000fe20000011612 */
[----:B------:R-:W-:Y:S05]  /*2a60*/  WARPSYNC.ALL ;  /* 0x0000000000007948 */ /* 0x000fea0003800000 */
[----:B------:R-:W-:Y:S02]  /*2a70*/  LOP3.LUT R4, R4, 0xe00, RZ, 0xc0, !PT ;  /* 0x00000e0004047812 */ /* 0x000fe400078ec0ff */
[----:B------:R-:W-:-:S02]  /*2a80*/  LOP3.LUT R6, R5, 0xc0, RZ, 0xc0, !PT ;  /* 0x000000c005067812 */ /* 0x000fc400078ec0ff */
[----:B------:R-:W-:Y:S02]  /*2a90*/  LOP3.LUT R4, R4, 0x20, R5, 0xf8, !PT ;  /* 0x0000002004047812 */ /* 0x000fe400078ef805 */
[----:B------:R-:W-:Y:S02]  /*2aa0*/  LOP3.LUT R6, R6, 0x8, R7, 0xf8, !PT ;  /* 0x0000000806067812 */ /* 0x000fe400078ef807 */
[----:B------:R-:W-:Y:S02]  /*2ab0*/  LOP3.LUT R4, R4, 0x100, R5, 0xf8, !PT ;  /* 0x0000010004047812 */ /* 0x000fe400078ef805 */
[----:B------:R-:W-:-:S04]  /*2ac0*/  LOP3.LUT R9, R6, 0x18, R9, 0x78, !PT ;  /* 0x0000001806097812 */ /* 0x000fc800078e7809 */
[----:B------:R-:W-:-:S04]  /*2ad0*/  LOP3.LUT R4, R4, R9, RZ, 0xfc, !PT ;  /* 0x0000000904047212 */ /* 0x000fc800078efcff */
[----:B------:R-:W-:-:S05]  /*2ae0*/  LEA R8, R4, UR53, 0x1 ;  /* 0x0000003504087c11 */ /* 0x000fca000f8e08ff */
[----:B------:R-:W-:Y:S02]  /*2af0*/  IMAD R4, R155, 0x2, R8 ;  /* 0x000000029b047824 */ /* 0x000fe400078e0208 */
[----:B------:R-:W1:Y:S04]  /*2b00*/  LDSM.16.M88.4 R8, [R8+0x200] ;  /* 0x000200000808783b */ /* 0x000e680000000200 */
[----:B------:R-:W3:Y:S02]  /*2b10*/  LDSM.16.M88.4 R4, [R4+0x200] ;  /* 0x000200000404783b */ /* 0x000ee40000000200 */
.L_x_51:
[----:B------:R-:W-:Y:S05]  /*2b20*/  BSYNC B0 ;  /* 0x0000000000007941 */ /* 0x000fea0003800000 */
.L_x_50:
[--C-:B-1----:R-:W-:Y:S02]  /*2b30*/  HADD2.F32 R13, -RZ, R8.reuse.H0_H0 ;  /* 0x20000008ff0d7230 */ /* 0x102fe40000004100 */
[C---:B-----5:R-:W-:Y:S01]  /*2b40*/  FMUL R163, R157.reuse, R24 ;  /* 0x000000189da37220 */ /* 0x060fe20000400000 */
[----:B------:R-:W-:Y:S02]  /*2b50*/  HADD2.F32 R15, -RZ, R8.H1_H1 ;  /* 0x30000008ff0f7230 */ /* 0x000fe40000004100 */
[C---:B------:R-:W-:Y:S01]  /*2b60*/  FMUL R12, R157.reuse, R25 ;  /* 0x000000199d0c7220 */ /* 0x040fe20000400000 */
[----:B------:R-:W-:Y:S02]  /*2b70*/  HADD2.F32 R23, -RZ, R9.H1_H1 ;  /* 0x30000009ff177230 */ /* 0x000fe40000004100 */
[C---:B------:R-:W-:Y:S01]  /*2b80*/  FFMA R163, R156.reuse, R13, R163 ;  /* 0x0000000d9ca37223 */ /* 0x040fe200000000a3 */
[----:B------:R-:W-:Y:S01]  /*2b90*/  FMUL R20, R157, R27 ;  /* 0x0000001b9d147220 */ /* 0x000fe20000400000 */
[----:B------:R-:W-:Y:S01]  /*2ba0*/  FFMA R14, R156, R15, R12 ;  /* 0x0000000f9c0e7223 */ /* 0x000fe2000000000c */
[----:B------:R-:W-:-:S02]  /*2bb0*/  HADD2.F32 R13, -RZ, R10.H0_H0 ;  /* 0x2000000aff0d7230 */ /* 0x000fc40000004100 */
[C---:B------:R-:W-:Y:S01]  /*2bc0*/  FMUL R27, R157.reuse, R28 ;  /* 0x0000001c9d1b7220 */ /* 0x040fe20000400000 */
[----:B------:R-:W-:Y:S02]  /*2bd0*/  HADD2.F32 R15, -RZ, R10.H1_H1 ;  /* 0x3000000aff0f7230 */ /* 0x000fe40000004100 */
[C---:B------:R-:W-:Y:S01]  /*2be0*/  FMUL R12, R157.reuse, R29 ;  /* 0x0000001d9d0c7220 */ /* 0x040fe20000400000 */
[----:B------:R-:W-:Y:S02]  /*2bf0*/  HADD2.F32 R21, -RZ, R9.H0_H0 ;  /* 0x20000009ff157230 */ /* 0x000fe40000004100 */
[C---:B------:R-:W-:Y:S01]  /*2c00*/  FFMA R25, R156.reuse, R23, R20 ;  /* 0x000000179c197223 */ /* 0x040fe20000000014 */
[C---:B------:R-:W-:Y:S01]  /*2c10*/  FMUL R26, R157.reuse, R26 ;  /* 0x0000001a9d1a7220 */ /* 0x040fe20000400000 */
[----:B------:R-:W-:Y:S02]  /*2c20*/  HADD2.F32 R23, -RZ, R11.H1_H1 ;  /* 0x3000000bff177230 */ /* 0x000fe40000004100 */
[C---:B------:R-:W-:Y:S01]  /*2c30*/  FFMA R27, R156.reuse, R13, R27 ;  /* 0x0000000d9c1b7223 */ /* 0x040fe2000000001b */
[----:B------:R-:W-:Y:S01]  /*2c40*/  FMUL R24, R157, R31 ;  /* 0x0000001f9d187220 */ /* 0x000fe20000400000 */
[----:B------:R-:W-:Y:S01]  /*2c50*/  FFMA R20, R156, R15, R12 ;  /* 0x0000000f9c147223 */ /* 0x000fe2000000000c */
[----:B---3--:R-:W-:-:S02]  /*2c60*/  HADD2.F32 R13, -RZ, R4.H0_H0 ;  /* 0x20000004ff0d7230 */ /* 0x008fc40000004100 */
[C---:B------:R-:W-:Y:S01]  /*2c70*/  FMUL R31, R157.reuse, R32 ;  /* 0x000000209d1f7220 */ /* 0x040fe20000400000 */
[----:B------:R-:W-:Y:S02]  /*2c80*/  HADD2.F32 R15, -RZ, R4.H1_H1 ;  /* 0x30000004ff0f7230 */ /* 0x000fe40000004100 */
[C---:B------:R-:W-:Y:S01]  /*2c90*/  FMUL R12, R157.reuse, R33 ;  /* 0x000000219d0c7220 */ /* 0x040fe20000400000 */
[C---:B------:R-:W-:Y:S01]  /*2ca0*/  FFMA R26, R156.reuse, R21, R26 ;  /* 0x000000159c1a7223 */ /* 0x040fe2000000001a */
[----:B------:R-:W-:Y:S02]  /*2cb0*/  HADD2.F32 R21, -RZ, R11.H0_H0 ;  /* 0x2000000bff157230 */ /* 0x000fe40000004100 */
[C---:B------:R-:W-:Y:S01]  /*2cc0*/  FFMA R29, R156.reuse, R23, R24 ;  /* 0x000000179c1d7223 */ /* 0x040fe20000000018 */
[----:B------:R-:W-:Y:S01]  /*2cd0*/  FMUL R30, R157, R30 ;  /* 0x0000001e9d1e7220 */ /* 0x000fe20000400000 */
[----:B------:R-:W-:Y:S01]  /*2ce0*/  FFMA R24, R156, R13, R31 ;  /* 0x0000000d9c187223 */ /* 0x000fe2000000001f */
[----:B------:R-:W-:-:S02]  /*2cf0*/  HADD2.F32 R23, -RZ, R5.H1_H1 ;  /* 0x30000005ff177230 */ /* 0x000fc40000004100 */
[----:B------:R-:W-:Y:S01]  /*2d00*/  FFMA R31, R156, R15, R12 ;  /* 0x0000000f9c1f7223 */ /* 0x000fe2000000000c */
[C---:B------:R-:W-:Y:S01]  /*2d10*/  FMUL R28, R157.reuse, R35 ;  /* 0x000000239d1c7220 */ /* 0x040fe20000400000 */
[C---:B------:R-:W-:Y:S01]  /*2d20*/  SHF.L.U32 R15, R18.reuse, 0x4, RZ ;  /* 0x00000004120f7819 */ /* 0x040fe200000006ff */
[----:B------:R-:W-:Y:S02]  /*2d30*/  IMAD.SHL.U32 R33, R18, 0x20, RZ ;  /* 0x0000002012217824 */ /* 0x000fe400078e00ff */
[C---:B------:R-:W-:Y:S01]  /*2d40*/  FFMA R30, R156.reuse, R21, R30 ;  /* 0x000000159c1e7223 */ /* 0x040fe2000000001e */
[----:B------:R-:W-:Y:S02]  /*2d50*/  HADD2.F32 R21, -RZ, R5.H0_H0 ;  /* 0x20000005ff157230 */ /* 0x000fe40000004100 */
[----:B------:R-:W-:Y:S01]  /*2d60*/  FMUL R34, R157, R34 ;  /* 0x000000229d227220 */ /* 0x000fe20000400000 */
[----:B------:R-:W-:Y:S01]  /*2d70*/  FFMA R28, R156, R23, R28 ;  /* 0x000000179c1c7223 */ /* 0x000fe2000000001c */
[----:B------:R-:W-:Y:S01]  /*2d80*/  LOP3.LUT R32, R15, 0xe00, RZ, 0xc0, !PT ;  /* 0x00000e000f207812 */ /* 0x000fe200078ec0ff */
[----:B------:R-:W-:Y:S01]  /*2d90*/  FMUL R23, R157, R36 ;  /* 0x000000249d177220 */ /* 0x000fe20000400000 */
[----:B------:R-:W-:-:S02]  /*2da0*/  HADD2.F32 R15, -RZ, R6.H1_H1 ;  /* 0x30000006ff0f7230 */ /* 0x000fc40000004100 */
[----:B------:R-:W-:Y:S01]  /*2db0*/  FMUL R12, R157, R37 ;  /* 0x000000259d0c7220 */ /* 0x000fe20000400000 */
[----:B------:R-:W-:Y:S01]  /*2dc0*/  SHF.R.U32.HI R36, RZ, 0x1, R18 ;  /* 0x00000001ff247819 */ /* 0x000fe20000011612 */
[----:B------:R-:W-:Y:S01]  /*2dd0*/  FFMA R21, R156, R21, R34 ;  /* 0x000000159c157223 */ /* 0x000fe20000000022 */
[----:B------:R-:W-:Y:S01]  /*2de0*/  LOP3.LUT R35, R33, 0xc0, RZ, 0xc0, !PT ;  /* 0x000000c021237812 */ /* 0x000fe200078ec0ff */
[----:B------:R-:W-:Y:S01]  /*2df0*/  IMAD.SHL.U32 R37, R18, 0x4, RZ ;  /* 0x0000000412257824 */ /* 0x000fe200078e00ff */
[--C-:B------:R-:W-:Y:S01]  /*2e00*/  LOP3.LUT R34, R32, 0x20, R33.reuse, 0xf8, !PT ;  /* 0x0000002020227812 */ /* 0x100fe200078ef821 */
[----:B------:R-:W-:Y:S01]  /*2e10*/  FFMA R32, R156, R15, R12 ;  /* 0x0000000f9c207223 */ /* 0x000fe2000000000c */
[----:B------:R-:W-:Y:S01]  /*2e20*/  LOP3.LUT R36, R35, 0x8, R36, 0xf8, !PT ;  /* 0x0000000823247812 */ /* 0x000fe200078ef824 */
[----:B------:R-:W-:Y:S01]  /*2e30*/  HADD2.F32 R13, -RZ, R6.H0_H0 ;  /* 0x20000006ff0d7230 */ /* 0x000fe20000004100 */
[----:B------:R-:W-:Y:S01]  /*2e40*/  LOP3.LUT R12, R18, 0xff, RZ, 0xc0, !PT ;  /* 0x000000ff120c7812 */ /* 0x000fe200078ec0ff */
[--C-:B------:R-:W-:Y:S01]  /*2e50*/  HADD2.F32 R15, -RZ, R7.reuse.H1_H1 ;  /* 0x30000007ff0f7230 */ /* 0x100fe20000004100 */
[----:B------:R-:W-:Y:S01]  /*2e60*/  LOP3.LUT R35, R34, 0x100, R33, 0xf8, !PT ;  /* 0x0000010022237812 */ /* 0x000fe200078ef821 */
[----:B------:R-:W-:Y:S01]  /*2e70*/  FMUL R33, R157, R38 ;  /* 0x000000269d217220 */ /* 0x000fe20000400000 */
[----:B------:R-:W-:Y:S01]  /*2e80*/  LOP3.LUT R36, R36, 0x18, R37, 0x78, !PT ;  /* 0x0000001824247812 */ /* 0x000fe200078e7825 */
[----:B------:R-:W-:Y:S01]  /*2e90*/  FFMA R23, R156, R13, R23 ;  /* 0x0000000d9c177223 */ /* 0x000fe20000000017 */
[----:B------:R-:W-:Y:S01]  /*2ea0*/  IADD3 R12, R12, 0x1f, RZ ;  /* 0x0000001f0c0c7810 */ /* 0x000fe20007ffe0ff */
[----:B------:R-:W-:-:S02]  /*2eb0*/  HADD2.F32 R13, -RZ, R7.H0_H0 ;  /* 0x20000007ff0d7230 */ /* 0x000fc40000004100 */
[----:B------:R-:W-:Y:S01]  /*2ec0*/  FMUL R34, R157, R39 ;  /* 0x000000279d227220 */ /* 0x000fe20000400000 */
[----:B------:R-:W-:Y:S01]  /*2ed0*/  LOP3.LUT R35, R35, R36, RZ, 0xfc, !PT ;  /* 0x0000002423237212 */ /* 0x000fe200078efcff */
[----:B------:R-:W-:Y:S05]  /*2ee0*/  WARPSYNC.ALL ;  /* 0x0000000000007948 */ /* 0x000fea0003800000 */
[----:B------:R-:W-:Y:S01]  /*2ef0*/  ISETP.GT.U32.AND P3, PT, R12, 0x3e, PT ;  /* 0x0000003e0c00780c */ /* 0x000fe20003f64070 */
[----:B------:R-:W-:Y:S01]  /*2f00*/  FFMA R33, R156, R13, R33 ;  /* 0x0000000d9c217223 */ /* 0x000fe20000000021 */
[----:B------:R-:W-:Y:S01]  /*2f10*/  F2FP.F16.F32.PACK_AB R12, R14, R163 ;  /* 0x000000a30e0c723e */ /* 0x000fe200000000ff */
[----:B------:R-:W-:Y:S01]  /*2f20*/  FFMA R34, R156, R15, R34 ;  /* 0x0000000f9c227223 */ /* 0x000fe20000000022 */
[----:B------:R-:W-:Y:S01]  /*2f30*/  F2FP.F16.F32.PACK_AB R14, R20, R27 ;  /* 0x0000001b140e723e */ /* 0x000fe200000000ff */
[----:B------:R-:W-:Y:S01]  /*2f40*/  BSSY B0, `(.L_x_54) ;  /* 0x0000019000007945 */ /* 0x000fe20003800000 */
[----:B------:R-:W-:-:S02]  /*2f50*/  LEA R20, R35, UR53, 0x1 ;  /* 0x0000003523147c11 */ /* 0x000fc4000f8e08ff */
[----:B------:R-:W-:Y:S02]  /*2f60*/  F2FP.F16.F32.PACK_AB R13, R25, R26 ;  /* 0x0000001a190d723e */ /* 0x000fe400000000ff */
[----:B------:R-:W-:Y:S02]  /*2f70*/  F2FP.F16.F32.PACK_AB R15, R29, R30 ;  /* 0x0000001e1d0f723e */ /* 0x000fe400000000ff */
[----:B------:R-:W-:Y:S01]  /*2f80*/  F2FP.F16.F32.PACK_AB R25, R28, R21 ;  /* 0x000000151c19723e */ /* 0x000fe200000000ff */
[----:B------:R-:W-:Y:S01]  /*2f90*/  IMAD R21, R155, 0x2, R20 ;  /* 0x000000029b157824 */ /* 0x000fe200078e0214 */
[----:B------:R-:W-:Y:S01]  /*2fa0*/  F2FP.F16.F32.PACK_AB R24, R31, R24 ;  /* 0x000000181f18723e */ /* 0x000fe200000000ff */
[----:B------:R1:W-:Y:S01]  /*2fb0*/  STSM.16.M88.4 [R20+0x200], R12 ;  /* 0x0002000c14007844 */ /* 0x0003e20000000200 */
[----:B------:R-:W-:Y:S02]  /*2fc0*/  F2FP.F16.F32.PACK_AB R26, R32, R23 ;  /* 0x00000017201a723e */ /* 0x000fe400000000ff */
[----:B------:R-:W-:-:S05]  /*2fd0*/  F2FP.F16.F32.PACK_AB R27, R34, R33 ;  /* 0x00000021221b723e */ /* 0x000fca00000000ff */
[----:B------:R1:W-:Y:S01]  /*2fe0*/  STSM.16.M88.4 [R21+0x200], R24 ;  /* 0x0002001815007844 */ /* 0x0003e20000000200 */
[----:B------:R-:W-:Y:S01]  /*2ff0*/  @!PT LDS RZ, [RZ] ;  /* 0x00000000fffff984 */ /* 0x000fe20000000800 */
[----:B------:R-:W-:Y:S01]  /*3000*/  @!PT LDS RZ, [RZ] ;  /* 0x00000000fffff984 */ /* 0x000fe20000000800 */
[----:B------:R-:W-:Y:S01]  /*3010*/  @!PT LDS RZ, [RZ] ;  /* 0x00000000fffff984 */ /* 0x000fe20000000800 */
[----:B------:R-:W-:Y:S01]  /*3020*/  @!PT LDS RZ, [RZ] ;  /* 0x00000000fffff984 */ /* 0x000fe20000000800 */
[----:B------:R3:W-:Y:S06]  /*3030*/  MEMBAR.ALL.CTA ;  /* 0x0000000000007992 */ /* 0x0007ec0000008000 */
[----:B---3--:R-:W3:Y:S02]  /*3040*/  FENCE.VIEW.ASYNC.S ;  /* 0x00000000000073c6 */ /* 0x008ee40000000000 */
[----:B---3--:R-:W-:Y:S06]  /*3050*/  BAR.SYNC.DEFER_BLOCKING 0x1, 0x100 ;  /* 0x0044000000007b1d */ /* 0x008fec0000010000 */
[----:B------:R-:W-:Y:S05]  /*3060*/  @P3 BRA `(.L_x_55) ;  /* 0x0000000000183947 */ /* 0x000fea0003800000 */
[----:B------:R-:W-:Y:S02]  /*3070*/  UIADD3 UR4, UP0, UR54, 0x4f0, URZ ;  /* 0x000004f036047890 */ /* 0x000fe4000ff1e03f */
[----:B------:R-:W-:Y:S02]  /*3080*/  UIADD3 UR40, UR53, 0x200, URZ ;  /* 0x0000020035287890 */ /* 0x000fe4000fffe03f */
[----:B------:R-:W-:-:S09]  /*3090*/  UIADD3.X UR5, URZ, UR55, URZ, UP0, !UPT ;  /* 0x000000373f057290 */ /* 0x000fd200087fe43f */
[----:B------:R3:W-:Y:S01]  /*30a0*/  UTMASTG.3D [UR40], [UR4] ;  /* 0x00000028040073b5 */ /* 0x0007e20008010000 */
[----:B------:R0:W-:Y:S01]  /*30b0*/  UTMACMDFLUSH ;  /* 0x00000000000079b7 */ /* 0x0001e20000000000 */
[----:B---3--:R-:W-:-:S04]  /*30c0*/  DEPBAR.LE SB0, 0x1 ;  /* 0x000080400000791a */ /* 0x008fc80000000000 */
.L_x_55:
[----:B------:R-:W-:Y:S05]  /*30d0*/  BSYNC B0 ;  /* 0x0000000000007941 */ /* 0x000fea0003800000 */
.L_x_54:
[----:B------:R-:W-:Y:S01]  /*30e0*/  BAR.SYNC.DEFER_BLOCKING 0x1, 0x100 ;  /* 0x0044000000007b1d */ /* 0x000fe20000010000 */
[----:B------:R-:W-:Y:S01]  /*30f0*/  ISETP.NE.AND P4, PT, RZ, UR44, PT ;  /* 0x0000002cff007c0c */ /* 0x000fe2000bf85270 */
[----:B-1----:R-:W-:-:S05]  /*3100*/  VIADD R24, R20, 0x200 ;  /* 0x0000020014187836 */ /* 0x002fca0000000000 */
[----:B------:R-:W-:-:S07]  /*3110*/  LEA R23, R155, R24, 0x1 ;  /* 0x000000189b177211 */ /* 0x000fce00078e08ff */
[----:B------:R-:W-:Y:S05]  /*3120*/  @!P4 BRA `(.L_x_56) ;  /* 0x000000000034c947 */ /* 0x000fea0003800000 */
[----:B------:R-:W-:Y:S04]  /*3130*/  BSSY B0, `(.L_x_57) ;  /* 0x0000009000007945 */ /* 0x000fe80003800000 */
[----:B------:R-:W-:Y:S05]  /*3140*/  @!P0 BRA `(.L_x_58) ;  /* 0x00000000001c8947 */ /* 0x000fea0003800000 */
[----:B------:R-:W-:-:S13]  /*3150*/  ISETP.NE.AND P4, PT, R160, 0x3, PT ;  /* 0x00000003a000780c */ /* 0x000fda0003f85270 */
[----:B------:R-:W-:Y:S05]  /*3160*/  @!P4 BRA `(.L_x_59) ;  /* 0x000000000004c947 */ /* 0x000fea0003800000 */
[----:B------:R-:W-:Y:S01]  /*3170*/  BPT.TRAP 0x1 ;  /* 0x000000040000795c */ /* 0x000fe20000300000 */
.L_x_59:
[----:B------:R-:W-:-:S04]  /*3180*/  ULEA UR4, UR36, UR53, 0x3 ;  /* 0x0000003524047291 */ /* 0x000fc8000f8e183f */
[----:B------:R-:W-:-:S04]  /*3190*/  UIADD3 UR4, UR4, 0x60, URZ ;  /* 0x0000006004047890 */ /* 0x000fc8000fffe03f */
[----:B------:R-:W-:-:S09]  /*31a0*/  UPRMT UR4, UR52, 0x654, UR4 ;  /* 0x0000065434047896 */ /* 0x000fd20008000004 */
[----:B------:R-:W-:Y:S03]  /*31b0*/  SYNCS.ARRIVE.TRANS64.RED.A1T0 RZ, [UR4], RZ ;  /* 0x000000ffffff79a7 */ /* 0x000fe60008100404 */
.L_x_58:
[----:B------:R-:W-:Y:S05]  /*31c0*/  BSYNC B0 ;  /* 0x0000000000007941 */ /* 0x000fea0003800000 */
.L_x_57:
[----:B------:R-:W-:-:S04]  /*31d0*/  UIADD3 UR36, UR36, 0x1, URZ ;  /* 0x0000000124247890 */ /* 0x000fc8000fffe03f */
[----:B------:R-:W-:-:S04]  /*31e0*/  UISETP.NE.AND UP0, UPT, UR36, 0x4, UPT ;  /* 0x000000042400788c */ /* 0x000fc8000bf05270 */
[----:B------:R-:W-:-:S12]  /*31f0*/  USEL UR36, UR36, URZ, UP0 ;  /* 0x0000003f24247287 */ /* 0x000fd80008000000 */
.L_x_56:
[----:B------:R-:W-:Y:S04]  /*3200*/  BSSY B0, `(.L_x_60) ;  /* 0x0000011000007945 */ /* 0x000fe80003800000 */
[----:B------:R-:W-:Y:S05]  /*3210*/  @!P0 BRA `(.L_x_61) ;  /* 0x00000000003c8947 */ /* 0x000fea0003800000 */
[----:B------:R-:W-:-:S13]  /*3220*/  ISETP.NE.AND P4, PT, R160, 0x3, PT ;  /* 0x00000003a000780c */ /* 0x000fda0003f85270 */
[----:B------:R-:W-:Y:S05]  /*3230*/  @!P4 BRA `(.L_x_62) ;  /* 0x000000000004c947 */ /* 0x000fea0003800000 */
[----:B------:R-:W-:Y:S01]  /*3240*/  BPT.TRAP 0x1 ;  /* 0x000000040000795c */ /* 0x000fe20000300000 */
.L_x_62:
[C---:B------:R-:W-:Y:S01]  /*3250*/  LEA R14, R3.reuse, UR53, 0x3 ;  /* 0x00000035030e7c11 */ /* 0x040fe2000f8e18ff */
[----:B------:R-:W-:Y:S01]  /*3260*/  @!P2 IMAD R12, R3, 0x2000, R24 ;  /* 0x00002000030ca824 */ /* 0x000fe200078e0218 */
[----:B------:R-:W-:Y:S01]  /*3270*/  SHF.L.U32 R15, RZ, 0x1f, RZ ;  /* 0x0000001fff0f7819 */ /* 0x000fe200000006ff */
[----:B------:R-:W-:Y:S02]  /*3280*/  BSSY B1, `(.L_x_63) ;  /* 0x0000004000017945 */ /* 0x000fe40003800000 */
[----:B------:R-:W-:Y:S01]  /*3290*/  @!P2 IMAD R13, R155, 0x2, R12 ;  /* 0x000000029b0da824 */ /* 0x000fe200078e020c */
[----:B------:R-:W1:Y:S02]  /*32a0*/  SYNCS.PHASECHK.TRANS64.TRYWAIT P4, [R14+URZ+0x40], R15 ;  /* 0x0000400f0e0075a7 */ /* 0x000e64000808017f */
[----:B-1----:R-:W-:Y:S05]  /*32b0*/  @!P4 BRA `(.L_x_64) ;  /* 0x000000680034c947 */ /* 0x002fea0003800000 */
.L_x_231:
[----:B------:R-:W-:Y:S05]  /*32c0*/  BSYNC B1 ;  /* 0x0000000000017941 */ /* 0x000fea0003800000 */
.L_x_63:
[----:B------:R-:W-:Y:S05]  /*32d0*/  @!P2 WARPSYNC.ALL ;  /* 0x000000000000a948 */ /* 0x000fea0003800000 */
[----:B------:R3:W4:Y:S01]  /*32e0*/  @!P2 LDSM.16.M88.4 R8, [R12] ;  /* 0x000000000c08a83b */ /* 0x0007220000000200 */
[----:B------:R-:W-:-:S03]  /*32f0*/  IADD3 R3, R3, 0x1, RZ ;  /* 0x0000000103037810 */ /* 0x000fc60007ffe0ff */
[----:B------:R3:W1:Y:S04]  /*3300*/  @!P2 LDSM.16.M88.4 R4, [R13] ;  /* 0x000000000d04a83b */ /* 0x0006680000000200 */
.L_x_61:
[----:B------:R-:W-:Y:S05]  /*3310*/  BSYNC B0 ;  /* 0x0000000000007941 */ /* 0x000fea0003800000 */
.L_x_60:
[--C-:B---34-:R-:W-:Y:S02]  /*3320*/  HADD2.F32 R12, -RZ, R8.reuse.H0_H0 ;  /* 0x20000008ff0c7230 */ /* 0x118fe40000004100 */
[C---:B------:R-:W-:Y:S01]  /*3330*/  FMUL R13, R157.reuse, R40 ;  /* 0x000000289d0d7220 */ /* 0x040fe20000400000 */
[----:B-1----:R-:W-:Y:S02]  /*3340*/  HADD2.F32 R14, -RZ, R8.H1_H1 ;  /* 0x30000008ff0e7230 */ /* 0x002fe40000004100 */
[C---:B------:R-:W-:Y:S01]  /*3350*/  FMUL R41, R157.reuse, R41 ;  /* 0x000000299d297220 */ /* 0x040fe20000400000 */
[--C-:B------:R-:W-:Y:S02]  /*3360*/  HADD2.F32 R26, -RZ, R9.reuse.H0_H0 ;  /* 0x20000009ff1a7230 */ /* 0x100fe40000004100 */
[C---:B------:R-:W-:Y:S01]  /*3370*/  FMUL R15, R157.reuse, R42 ;  /* 0x0000002a9d0f7220 */ /* 0x040fe20000400000 */
[----:B------:R-:W-:Y:S02]  /*3380*/  HADD2.F32 R28, -RZ, R9.H1_H1 ;  /* 0x30000009ff1c7230 */ /* 0x000fe40000004100 */
[----:B------:R-:W-:Y:S01]  /*3390*/  FMUL R43, R157, R43 ;  /* 0x0000002b9d2b7220 */ /* 0x000fe20000400000 */
[C---:B------:R-:W-:Y:S01]  /*33a0*/  FFMA R12, R156.reuse, R12, R13 ;  /* 0x0000000c9c0c7223 */ /* 0x040fe2000000000d */
[C---:B------:R-:W-:Y:S01]  /*33b0*/  FFMA R41, R156.reuse, R14, R41 ;  /* 0x0000000e9c297223 */ /* 0x040fe20000000029 */
[C---:B------:R-:W-:Y:S01]  /*33c0*/  FFMA R13, R156.reuse, R26, R15 ;  /* 0x0000001a9c0d7223 */ /* 0x040fe2000000000f */
[----:B------:R-:W-:Y:S01]  /*33d0*/  FFMA R14, R156, R28, R43 ;  /* 0x0000001c9c0e7223 */ /* 0x000fe2000000002b */
[----:B------:R-:W-:-:S02]  /*33e0*/  HADD2.F32 R26, -RZ, R10.H0_H0 ;  /* 0x2000000aff1a7230 */ /* 0x000fc40000004100 */
[C---:B------:R-:W-:Y:S01]  /*33f0*/  FMUL R15, R157.reuse, R44 ;  /* 0x0000002c9d0f7220 */ /* 0x040fe20000400000 */
[----:B------:R-:W-:Y:S02]  /*3400*/  HADD2.F32 R28, -RZ, R10.H1_H1 ;  /* 0x3000000aff1c7230 */ /* 0x000fe40000004100 */
        /* <DEDUP_REMOVED lines=33> */
[----:B------:R-:W-:Y:S01]  /*3620*/  F2FP.F16.F32.PACK_AB R13, R14, R13 ;  /* 0x0000000d0e0d723e */ /* 0x000fe200000000ff */
[----:B------:R-:W-:Y:S05]  /*3630*/  WARPSYNC.ALL ;  /* 0x0000000000007948 */ /* 0x000fea0003800000 */
[----:B------:R-:W-:Y:S01]  /*3640*/  F2FP.F16.F32.PACK_AB R14, R26, R15 ;  /* 0x0000000f1a0e723e */ /* 0x000fe200000000ff */
[----:B------:R-:W-:Y:S01]  /*3650*/  BSSY B0, `(.L_x_65) ;  /* 0x000001a000007945 */ /* 0x000fe20003800000 */
[----:B------:R-:W-:-:S02]  /*3660*/  F2FP.F16.F32.PACK_AB R15, R28, R25 ;  /* 0x000000191c0f723e */ /* 0x000fc400000000ff */
[----:B------:R-:W-:Y:S02]  /*3670*/  F2FP.F16.F32.PACK_AB R28, R30, R27 ;  /* 0x0000001b1e1c723e */ /* 0x000fe400000000ff */
[----:B------:R-:W-:Y:S02]  /*3680*/  F2FP.F16.F32.PACK_AB R12, R41, R12 ;  /* 0x0000000c290c723e */ /* 0x000fe400000000ff */
[----:B------:R-:W-:Y:S02]  /*3690*/  F2FP.F16.F32.PACK_AB R30, R34, R31 ;  /* 0x0000001f221e723e */ /* 0x000fe400000000ff */
[----:B------:R-:W-:Y:S01]  /*36a0*/  F2FP.F16.F32.PACK_AB R29, R32, R29 ;  /* 0x0000001d201d723e */ /* 0x000fe200000000ff */
[----:B------:R1:W-:Y:S01]  /*36b0*/  STSM.16.M88.4 [R20+0x2200], R12 ;  /* 0x0022000c14007844 */ /* 0x0003e20000000200 */
        /* <DEDUP_REMOVED lines=12> */
[----:B------:R-:W-:Y:S02]  /*3780*/  UIADD3 UR4, UR53, 0x2200, URZ ;  /* 0x0000220035047890 */ /* 0x000fe4000fffe03f */
[----:B------:R-:W-:Y:S01]  /*3790*/  UIADD3.X UR9, URZ, UR55, URZ, UP0, !UPT ;  /* 0x000000373f097290 */ /* 0x000fe200087fe43f */
[----:B------:R-:W-:Y:S01]  /*37a0*/  UMOV UR6, UR42 ;  /* 0x0000002a00067c82 */ /* 0x000fe20008000000 */
[----:B------:R-:W-:-:S07]  /*37b0*/  UMOV UR7, UR43 ;  /* 0x0000002b00077c82 */ /* 0x000fce0008000000 */
[----:B------:R3:W-:Y:S01]  /*37c0*/  UTMASTG.3D [UR4], [UR8] ;  /* 0x00000004080073b5 */ /* 0x0007e20008010000 */
[----:B------:R0:W-:Y:S01]  /*37d0*/  UTMACMDFLUSH ;  /* 0x00000000000079b7 */ /* 0x0001e20000000000 */
[----:B---3--:R-:W-:-:S04]  /*37e0*/  DEPBAR.LE SB0, 0x1 ;  /* 0x000080400000791a */ /* 0x008fc80000000000 */
.L_x_66:
[----:B------:R-:W-:Y:S05]  /*37f0*/  BSYNC B0 ;  /* 0x0000000000007941 */ /* 0x000fea0003800000 */
.L_x_65:
[----:B-1----:R-:W-:Y:S01]  /*3800*/  VIADD R12, R20, 0x2200 ;  /* 0x00002200140c7836 */ /* 0x002fe20000000000 */
[----:B------:R-:W-:Y:S03]  /*3810*/  BAR.SYNC.DEFER_BLOCKING 0x1, 0x100 ;  /* 0x0044000000007b1d */ /* 0x000fe60000010000 */
[----:B------:R-:W-:-:S03]  /*3820*/  IMAD R25, R155, 0x2, R12 ;  /* 0x000000029b197824 */ /* 0x000fc600078e020c */
[----:B------:R-:W-:Y:S04]  /*3830*/  BSSY B0, `(.L_x_67) ;  /* 0x0000009000007945 */ /* 0x000fe80003800000 */
[----:B------:R-:W-:Y:S05]  /*3840*/  @!P0 BRA `(.L_x_68) ;  /* 0x00000000001c8947 */ /* 0x000fea0003800000 */
[----:B------:R-:W-:-:S13]  /*3850*/  ISETP.NE.AND P4, PT, R160, 0x3, PT ;  /* 0x00000003a000780c */ /* 0x000fda0003f85270 */
[----:B------:R-:W-:Y:S05]  /*3860*/  @!P4 BRA `(.L_x_69) ;  /* 0x000000000004c947 */ /* 0x000fea0003800000 */
[----:B------:R-:W-:Y:S01]  /*3870*/  BPT.TRAP 0x1 ;  /* 0x000000040000795c */ /* 0x000fe20000300000 */
.L_x_69:
[----:B------:R-:W-:-:S04]  /*3880*/  ULEA UR4, UR36, UR53, 0x3 ;  /* 0x0000003524047291 */ /* 0x000fc8000f8e183f */
[----:B------:R-:W-:-:S04]  /*3890*/  UIADD3 UR4, UR4, 0x60, URZ ;  /* 0x0000006004047890 */ /* 0x000fc8000fffe03f */
[----:B------:R-:W-:-:S09]  /*38a0*/  UPRMT UR4, UR52, 0x654, UR4 ;  /* 0x0000065434047896 */ /* 0x000fd20008000004 */
[----:B------:R-:W-:Y:S03]  /*38b0*/  SYNCS.ARRIVE.TRANS64.RED.A1T0 RZ, [UR4], RZ ;  /* 0x000000ffffff79a7 */ /* 0x000fe60008100404 */
.L_x_68:
[----:B------:R-:W-:Y:S05]  /*38c0*/  BSYNC B0 ;  /* 0x0000000000007941 */ /* 0x000fea0003800000 */
.L_x_67:
[----:B------:R-:W-:Y:S01]  /*38d0*/  UIADD3 UR36, UR36, 0x1, URZ ;  /* 0x0000000124247890 */ /* 0x000fe2000fffe03f */
[----:B------:R-:W-:Y:S01]  /*38e0*/  BSSY B0, `(.L_x_70) ;  /* 0x0000017000007945 */ /* 0x000fe20003800000 */
[----:B------:R-:W-:Y:S02]  /*38f0*/  MOV R26, RZ ;  /* 0x000000ff001a7202 */ /* 0x000fe40000000f00 */
[----:B------:R-:W-:-:S04]  /*3900*/  UISETP.NE.AND UP0, UPT, UR36, 0x4, UPT ;  /* 0x000000042400788c */ /* 0x000fc8000bf05270 */
[----:B------:R-:W-:Y:S01]  /*3910*/  USEL UR36, UR36, URZ, UP0 ;  /* 0x0000003f24247287 */ /* 0x000fe20008000000 */
[----:B------:R-:W-:Y:S11]  /*3920*/  @!P0 BRA `(.L_x_71) ;  /* 0x0000000000488947 */ /* 0x000ff60003800000 */
[----:B------:R-:W-:-:S13]  /*3930*/  ISETP.NE.AND P4, PT, R160, 0x3, PT ;  /* 0x00000003a000780c */ /* 0x000fda0003f85270 */
[----:B------:R-:W-:Y:S05]  /*3940*/  @!P4 BRA `(.L_x_72) ;  /* 0x000000000004c947 */ /* 0x000fea0003800000 */
[----:B------:R-:W-:Y:S01]  /*3950*/  BPT.TRAP 0x1 ;  /* 0x000000040000795c */ /* 0x000fe20000300000 */
.L_x_72:
[C---:B------:R-:W-:Y:S01]  /*3960*/  LEA R12, R3.reuse, UR53, 0x3 ;  /* 0x00000035030c7c11 */ /* 0x040fe2000f8e18ff */
[----:B------:R-:W-:Y:S01]  /*3970*/  @!P2 IMAD R14, R3, 0x2000, R24 ;  /* 0x00002000030ea824 */ /* 0x000fe200078e0218 */
[----:B------:R-:W-:Y:S01]  /*3980*/  SHF.L.U32 R13, RZ, 0x1f, RZ ;  /* 0x0000001fff0d7819 */ /* 0x000fe200000006ff */
[----:B------:R-:W-:Y:S02]  /*3990*/  BSSY B1, `(.L_x_73) ;  /* 0x0000004000017945 */ /* 0x000fe40003800000 */
[----:B------:R-:W-:Y:S01]  /*39a0*/  @!P2 IMAD R15, R155, 0x2, R14 ;  /* 0x000000029b0fa824 */ /* 0x000fe200078e020e */
[----:B------:R-:W1:Y:S02]  /*39b0*/  SYNCS.PHASECHK.TRANS64.TRYWAIT P4, [R12+URZ+0x40], R13 ;  /* 0x0000400d0c0075a7 */ /* 0x000e64000808017f */
[----:B-1----:R-:W-:Y:S05]  /*39c0*/  @!P4 BRA `(.L_x_74) ;  /* 0x000000600084c947 */ /* 0x002fea0003800000 */
.L_x_232:
[----:B------:R-:W-:Y:S05]  /*39d0*/  BSYNC B1 ;  /* 0x0000000000017941 */ /* 0x000fea0003800000 */
.L_x_73:
[----:B------:R-:W-:Y:S05]  /*39e0*/  @!P2 WARPSYNC.ALL ;  /* 0x000000000000a948 */ /* 0x000fea0003800000 */
[----:B------:R3:W4:Y:S01]  /*39f0*/  @!P2 LDSM.16.M88.4 R8, [R14] ;  /* 0x000000000e08a83b */ /* 0x0007220000000200 */
[----:B------:R-:W-:-:S03]  /*3a00*/  IADD3 R3, R3, 0x1, RZ ;  /* 0x0000000103037810 */ /* 0x000fc60007ffe0ff */
[----:B------:R3:W1:Y:S01]  /*3a10*/  @!P2 LDSM.16.M88.4 R4, [R15] ;  /* 0x000000000f04a83b */ /* 0x0006620000000200 */
[----:B------:R-:W-:-:S04]  /*3a20*/  ISETP.NE.AND P4, PT, R3, 0x4, PT ;  /* 0x000000040300780c */ /* 0x000fc80003f85270 */
[----:B------:R-:W-:Y:S02]  /*3a30*/  SEL R3, R3, RZ, P4 ;  /* 0x000000ff03037207 */ /* 0x000fe40002000000 */
[----:B------:R-:W-:-:S07]  /*3a40*/  SEL R26, RZ, 0x1, P4 ;  /* 0x00000001ff1a7807 */ /* 0x000fce0002000000 */
.L_x_71:
[----:B------:R-:W-:Y:S05]  /*3a50*/  BSYNC B0 ;  /* 0x0000000000007941 */ /* 0x000fea0003800000 */
.L_x_70:
[--C-:B-1--4-:R-:W-:Y:S02]  /*3a60*/  HADD2.F32 R12, -RZ, R8.reuse.H0_H0 ;  /* 0x20000008ff0c7230 */ /* 0x112fe40000004100 */
[C---:B------:R-:W-:Y:S01]  /*3a70*/  FMUL R13, R157.reuse, R56 ;  /* 0x000000389d0d7220 */ /* 0x040fe20000400000 */
[----:B---3--:R-:W-:Y:S02]  /*3a80*/  HADD2.F32 R14, -RZ, R8.H1_H1 ;  /* 0x30000008ff0e7230 */ /* 0x008fe40000004100 */
        /* <DEDUP_REMOVED lines=74> */
.L_x_76:
[----:B------:R-:W-:Y:S05]  /*3f30*/  BSYNC B0 ;  /* 0x0000000000007941 */ /* 0x000fea0003800000 */
.L_x_75:
        /* <DEDUP_REMOVED lines=8> */
.L_x_79:
[----:B------:R-:W-:-:S04]  /*3fc0*/  ULEA UR4, UR36, UR53, 0x3 ;  /* 0x0000003524047291 */ /* 0x000fc8000f8e183f */
[----:B------:R-:W-:-:S04]  /*3fd0*/  UIADD3 UR4, UR4, 0x60, URZ ;  /* 0x0000006004047890 */ /* 0x000fc8000fffe03f */
[----:B------:R-:W-:-:S09]  /*3fe0*/  UPRMT UR4, UR52, 0x654, UR4 ;  /* 0x0000065434047896 */ /* 0x000fd20008000004 */
[----:B------:R-:W-:Y:S03]  /*3ff0*/  SYNCS.ARRIVE.TRANS64.RED.A1T0 RZ, [UR4], RZ ;  /* 0x000000ffffff79a7 */ /* 0x000fe60008100404 */
.L_x_78:
[----:B------:R-:W-:Y:S05]  /*4000*/  BSYNC B0 ;  /* 0x0000000000007941 */ /* 0x000fea0003800000 */
.L_x_77:
[----:B------:R-:W-:Y:S01]  /*4010*/  UIADD3 UR4, UR36, 0x1, URZ ;  /* 0x0000000124047890 */ /* 0x000fe2000fffe03f */
[----:B------:R-:W-:Y:S03]  /*4020*/  BSSY B0, `(.L_x_80) ;  /* 0x0000017000007945 */ /* 0x000fe60003800000 */
[----:B------:R-:W-:-:S04]  /*4030*/  UISETP.NE.AND UP0, UPT, UR4, 0x4, UPT ;  /* 0x000000040400788c */ /* 0x000fc8000bf05270 */
[----:B------:R-:W-:Y:S01]  /*4040*/  USEL UR8, UR4, URZ, UP0 ;  /* 0x0000003f04087287 */ /* 0x000fe20008000000 */
[----:B------:R-:W-:Y:S11]  /*4050*/  @!P0 BRA `(.L_x_81) ;  /* 0x00000000004c8947 */ /* 0x000ff60003800000 */
[----:B------:R-:W-:-:S13]  /*4060*/  ISETP.NE.AND P4, PT, R160, 0x3, PT ;  /* 0x00000003a000780c */ /* 0x000fda0003f85270 */
[----:B------:R-:W-:Y:S05]  /*4070*/  @!P4 BRA `(.L_x_82) ;  /* 0x000000000004c947 */ /* 0x000fea0003800000 */
[----:B------:R-:W-:Y:S01]  /*4080*/  BPT.TRAP 0x1 ;  /* 0x000000040000795c */ /* 0x000fe20000300000 */
.L_x_82:
[C---:B------:R-:W-:Y:S01]  /*4090*/  LEA R13, R3.reuse, UR53, 0x3 ;  /* 0x00000035030d7c11 */ /* 0x040fe2000f8e18ff */
[----:B------:R-:W-:Y:S01]  /*40a0*/  BSSY B1, `(.L_x_83) ;  /* 0x0000006000017945 */ /* 0x000fe20003800000 */
[----:B------:R-:W-:Y:S02]  /*40b0*/  SHF.L.U32 R12, R26, 0x1f, RZ ;  /* 0x0000001f1a0c7819 */ /* 0x000fe400000006ff */
[----:B------:R-:W-:Y:S02]  /*40c0*/  @!P2 LEA R14, R3, R24, 0xd ;  /* 0x00000018030ea211 */ /* 0x000fe400078e68ff */
[----:B------:R-:W1:Y:S03]  /*40d0*/  SYNCS.PHASECHK.TRANS64.TRYWAIT P4, [R13+URZ+0x40], R12 ;  /* 0x0000400c0d0075a7 */ /* 0x000e66000808017f */
[----:B------:R-:W-:Y:S01]  /*40e0*/  @!P2 IMAD R15, R155, 0x2, R14 ;  /* 0x000000029b0fa824 */ /* 0x000fe200078e020e */
[----:B-1----:R-:W-:Y:S06]  /*40f0*/  @!P4 BRA `(.L_x_84) ;  /* 0x0000005800ccc947 */ /* 0x002fec0003800000 */
.L_x_233:
[----:B------:R-:W-:Y:S05]  /*4100*/  BSYNC B1 ;  /* 0x0000000000017941 */ /* 0x000fea0003800000 */
.L_x_83:
[----:B------:R-:W-:Y:S05]  /*4110*/  @!P2 WARPSYNC.ALL ;  /* 0x000000000000a948 */ /* 0x000fea0003800000 */
[----:B------:R3:W4:Y:S01]  /*4120*/  @!P2 LDSM.16.M88.4 R8, [R14] ;  /* 0x000000000e08a83b */ /* 0x0007220000000200 */
[----:B------:R-:W-:-:S03]  /*4130*/  VIADD R3, R3, 0x1 ;  /* 0x0000000103037836 */ /* 0x000fc60000000000 */
[----:B------:R3:W2:Y:S02]  /*4140*/  @!P2 LDSM.16.M88.4 R4, [R15] ;  /* 0x000000000f04a83b */ /* 0x0006a40000000200 */
[----:B------:R-:W-:-:S04]  /*4150*/  ISETP.NE.AND P4, PT, R3, 0x4, PT ;  /* 0x000000040300780c */ /* 0x000fc80003f85270 */
[----:B-1----:R-:W-:Y:S02]  /*4160*/  SEL R13, RZ, 0x1, P4 ;  /* 0x00000001ff0d7807 */ /* 0x002fe40002000000 */
[----:B------:R-:W-:Y:S02]  /*4170*/  SEL R3, R3, RZ, P4 ;  /* 0x000000ff03037207 */ /* 0x000fe40002000000 */
[----:B---3--:R-:W-:-:S07]  /*4180*/  LOP3.LUT R26, R26, R13, RZ, 0x3c, !PT ;  /* 0x0000000d1a1a7212 */ /* 0x008fce00078e3cff */
.L_x_81:
[----:B------:R-:W-:Y:S05]  /*4190*/  BSYNC B0 ;  /* 0x0000000000007941 */ /* 0x000fea0003800000 */
.L_x_80:
[--C-:B----4-:R-:W-:Y:S02]  /*41a0*/  HADD2.F32 R12, -RZ, R8.reuse.H0_H0 ;  /* 0x20000008ff0c7230 */ /* 0x110fe40000004100 */
        /* <DEDUP_REMOVED lines=23> */
[----:B--2---:R-:W-:-:S02]  /*4320*/  HADD2.F32 R32, -RZ, R4.H0_H0 ;  /* 0x20000004ff207230 */ /* 0x004fc40000004100 */
        /* <DEDUP_REMOVED lines=40> */
[----:B--2---:R-:W2:Y:S02]  /*45b0*/  FENCE.VIEW.ASYNC.S ;  /* 0x00000000000073c6 */ /* 0x004ea40000000000 */
[----:B--2---:R-:W-:Y:S06]  /*45c0*/  BAR.SYNC.DEFER_BLOCKING 0x1, 0x100 ;  /* 0x0044000000007b1d */ /* 0x004fec0000010000 */
        /* <DEDUP_REMOVED lines=9> */
[----:B--2---:R-:W-:-:S04]  /*4660*/  DEPBAR.LE SB0, 0x1 ;  /* 0x000080400000791a */ /* 0x004fc80000000000 */
.L_x_86:
[----:B------:R-:W-:Y:S05]  /*4670*/  BSYNC B0 ;  /* 0x0000000000007941 */ /* 0x000fea0003800000 */
.L_x_85:
[----:B-1----:R-:W-:Y:S01]  /*4680*/  IADD3 R12, R20, 0x6200, RZ ;  /* 0x00006200140c7810 */ /* 0x002fe20007ffe0ff */
[----:B------:R-:W-:Y:S04]  /*4690*/  BAR.SYNC.DEFER_BLOCKING 0x1, 0x100 ;  /* 0x0044000000007b1d */ /* 0x000fe80000010000 */
[----:B------:R-:W-:Y:S02]  /*46a0*/  IMAD R12, R155, 0x2, R12 ;  /* 0x000000029b0c7824 */ /* 0x000fe400078e020c */
[----:B------:R-:W-:Y:S04]  /*46b0*/  BSSY B0, `(.L_x_87) ;  /* 0x0000009000007945 */ /* 0x000fe80003800000 */
[----:B------:R-:W-:Y:S05]  /*46c0*/  @!P0 BRA `(.L_x_88) ;  /* 0x00000000001c8947 */ /* 0x000fea0003800000 */
[----:B------:R-:W-:-:S13]  /*46d0*/  ISETP.NE.AND P4, PT, R160, 0x3, PT ;  /* 0x00000003a000780c */ /* 0x000fda0003f85270 */
[----:B------:R-:W-:Y:S05]  /*46e0*/  @!P4 BRA `(.L_x_89) ;  /* 0x000000000004c947 */ /* 0x000fea0003800000 */
[----:B------:R-:W-:Y:S01]  /*46f0*/  BPT.TRAP 0x1 ;  /* 0x000000040000795c */ /* 0x000fe20000300000 */
.L_x_89:
[----:B------:R-:W-:-:S04]  /*4700*/  ULEA UR4, UR8, UR53, 0x3 ;  /* 0x0000003508047291 */ /* 0x000fc8000f8e183f */
[----:B------:R-:W-:-:S04]  /*4710*/  UIADD3 UR4, UR4, 0x60, URZ ;  /* 0x0000006004047890 */ /* 0x000fc8000fffe03f */
[----:B------:R-:W-:-:S09]  /*4720*/  UPRMT UR4, UR52, 0x654, UR4 ;  /* 0x0000065434047896 */ /* 0x000fd20008000004 */
[----:B------:R-:W-:Y:S03]  /*4730*/  SYNCS.ARRIVE.TRANS64.RED.A1T0 RZ, [UR4], RZ ;  /* 0x000000ffffff79a7 */ /* 0x000fe60008100404 */
.L_x_88:
[----:B------:R-:W-:Y:S05]  /*4740*/  BSYNC B0 ;  /* 0x0000000000007941 */ /* 0x000fea0003800000 */
.L_x_87:
        /* <DEDUP_REMOVED lines=8> */
.L_x_92:
[C---:B------:R-:W-:Y:S01]  /*47d0*/  LEA R13, R3.reuse, UR53, 0x3 ;  /* 0x00000035030d7c11 */ /* 0x040fe2000f8e18ff */
[----:B------:R-:W-:Y:S01]  /*47e0*/  @!P2 IMAD R28, R3, 0x2000, R24 ;  /* 0x00002000031ca824 */ /* 0x000fe200078e0218 */
[----:B------:R-:W-:Y:S01]  /*47f0*/  SHF.L.U32 R14, R26, 0x1f, RZ ;  /* 0x0000001f1a0e7819 */ /* 0x000fe200000006ff */
[----:B------:R-:W-:Y:S03]  /*4800*/  BSSY B1, `(.L_x_93) ;  /* 0x0000004000017945 */ /* 0x000fe60003800000 */
[----:B------:R-:W1:Y:S01]  /*4810*/  SYNCS.PHASECHK.TRANS64.TRYWAIT P4, [R13+URZ+0x40], R14 ;  /* 0x0000400e0d0075a7 */ /* 0x000e62000808017f */
[----:B------:R-:W-:Y:S01]  /*4820*/  @!P2 LEA R15, R155, R28, 0x1 ;  /* 0x0000001c9b0fa211 */ /* 0x000fe200078e08ff */
[----:B-1----:R-:W-:Y:S06]  /*4830*/  @!P4 BRA `(.L_x_94) ;  /* 0x000000540010c947 */ /* 0x002fec0003800000 */
.L_x_234:
[----:B------:R-:W-:Y:S05]  /*4840*/  BSYNC B1 ;  /* 0x0000000000017941 */ /* 0x000fea0003800000 */
.L_x_93:
[----:B------:R-:W-:Y:S05]  /*4850*/  @!P2 WARPSYNC.ALL ;  /* 0x000000000000a948 */ /* 0x000fea0003800000 */
[----:B------:R2:W3:Y:S01]  /*4860*/  @!P2 LDSM.16.M88.4 R8, [R28] ;  /* 0x000000001c08a83b */ /* 0x0004e20000000200 */
[----:B------:R-:W-:-:S03]  /*4870*/  VIADD R3, R3, 0x1 ;  /* 0x0000000103037836 */ /* 0x000fc60000000000 */
[----:B------:R2:W4:Y:S02]  /*4880*/  @!P2 LDSM.16.M88.4 R4, [R15] ;  /* 0x000000000f04a83b */ /* 0x0005240000000200 */
[----:B------:R-:W-:-:S04]  /*4890*/  ISETP.NE.AND P4, PT, R3, 0x4, PT ;  /* 0x000000040300780c */ /* 0x000fc80003f85270 */
[----:B-1----:R-:W-:Y:S02]  /*48a0*/  SEL R13, RZ, 0x1, P4 ;  /* 0x00000001ff0d7807 */ /* 0x002fe40002000000 */
[----:B------:R-:W-:Y:S02]  /*48b0*/  SEL R3, R3, RZ, P4 ;  /* 0x000000ff03037207 */ /* 0x000fe40002000000 */
[----:B--2---:R-:W-:-:S07]  /*48c0*/  LOP3.LUT R26, R26, R13, RZ, 0x3c, !PT ;  /* 0x0000000d1a1a7212 */ /* 0x004fce00078e3cff */
.L_x_91:
[----:B------:R-:W-:Y:S05]  /*48d0*/  BSYNC B0 ;  /* 0x0000000000007941 */ /* 0x000fea0003800000 */
.L_x_90:
[--C-:B---3--:R-:W-:Y:S02]  /*48e0*/  HADD2.F32 R14, -RZ, R8.reuse.H0_H0 ;  /* 0x20000008ff0e7230 */ /* 0x108fe40000004100 */
        /* <DEDUP_REMOVED lines=23> */
[----:B----4-:R-:W-:-:S02]  /*4a60*/  HADD2.F32 R34, -RZ, R4.H0_H0 ;  /* 0x20000004ff227230 */ /* 0x010fc40000004100 */
        /* <DEDUP_REMOVED lines=34> */
[----:B------:R1:W-:Y:S01]  /*4c90*/  STSM.16.M88.4 [R23], R32 ;  /* 0x0000002017007844 */ /* 0x0003e20000000200 */
        /* <DEDUP_REMOVED lines=17> */
.L_x_96:
[----:B------:R-:W-:Y:S05]  /*4db0*/  BSYNC B0 ;  /* 0x0000000000007941 */ /* 0x000fea0003800000 */
.L_x_95:
[----:B------:R-:W-:Y:S06]  /*4dc0*/  BAR.SYNC.DEFER_BLOCKING 0x1, 0x100 ;  /* 0x0044000000007b1d */ /* 0x000fec0000010000 */
[----:B------:R-:W-:Y:S04]  /*4dd0*/  BSSY B0, `(.L_x_97) ;  /* 0x0000009000007945 */ /* 0x000fe80003800000 */
[----:B------:R-:W-:Y:S05]  /*4de0*/  @!P0 BRA `(.L_x_98) ;  /* 0x00000000001c8947 */ /* 0x000fea0003800000 */
[----:B------:R-:W-:-:S13]  /*4df0*/  ISETP.NE.AND P4, PT, R160, 0x3, PT ;  /* 0x00000003a000780c */ /* 0x000fda0003f85270 */
[----:B------:R-:W-:Y:S05]  /*4e00*/  @!P4 BRA `(.L_x_99) ;  /* 0x000000000004c947 */ /* 0x000fea0003800000 */
[----:B------:R-:W-:Y:S01]  /*4e10*/  BPT.TRAP 0x1 ;  /* 0x000000040000795c */ /* 0x000fe20000300000 */
.L_x_99:
[----:B------:R-:W-:-:S04]  /*4e20*/  ULEA UR4, UR8, UR53, 0x3 ;  /* 0x0000003508047291 */ /* 0x000fc8000f8e183f */
[----:B------:R-:W-:-:S04]  /*4e30*/  UIADD3 UR4, UR4, 0x60, URZ ;  /* 0x0000006004047890 */ /* 0x000fc8000fffe03f */
[----:B------:R-:W-:-:S09]  /*4e40*/  UPRMT UR4, UR52, 0x654, UR4 ;  /* 0x0000065434047896 */ /* 0x000fd20008000004 */
[----:B------:R-:W-:Y:S03]  /*4e50*/  SYNCS.ARRIVE.TRANS64.RED.A1T0 RZ, [UR4], RZ ;  /* 0x000000ffffff79a7 */ /* 0x000fe60008100404 */
.L_x_98:
[----:B------:R-:W-:Y:S05]  /*4e60*/  BSYNC B0 ;  /* 0x0000000000007941 */ /* 0x000fea0003800000 */
.L_x_97:
        /* <DEDUP_REMOVED lines=8> */
.L_x_102:
[C---:B------:R-:W-:Y:S01]  /*4ef0*/  LEA R13, R3.reuse, UR53, 0x3 ;  /* 0x00000035030d7c11 */ /* 0x040fe2000f8e18ff */
[----:B------:R-:W-:Y:S01]  /*4f00*/  @!P2 IMAD R28, R3, 0x2000, R24 ;  /* 0x00002000031ca824 */ /* 0x000fe200078e0218 */
[----:B------:R-:W-:Y:S01]  /*4f10*/  SHF.L.U32 R14, R26, 0x1f, RZ ;  /* 0x0000001f1a0e7819 */ /* 0x000fe200000006ff */
[----:B------:R-:W-:Y:S03]  /*4f20*/  BSSY B1, `(.L_x_103) ;  /* 0x0000004000017945 */ /* 0x000fe60003800000 */
[----:B------:R-:W2:Y:S01]  /*4f30*/  SYNCS.PHASECHK.TRANS64.TRYWAIT P4, [R13+URZ+0x40], R14 ;  /* 0x0000400e0d0075a7 */ /* 0x000ea2000808017f */
[----:B------:R-:W-:Y:S01]  /*4f40*/  @!P2 LEA R15, R155, R28, 0x1 ;  /* 0x0000001c9b0fa211 */ /* 0x000fe200078e08ff */
[----:B--2---:R-:W-:Y:S06]  /*4f50*/  @!P4 BRA `(.L_x_104) ;  /* 0x0000004c005cc947 */ /* 0x004fec0003800000 */
.L_x_235:
[----:B------:R-:W-:Y:S05]  /*4f60*/  BSYNC B1 ;  /* 0x0000000000017941 */ /* 0x000fea0003800000 */
.L_x_103:
[----:B------:R-:W-:Y:S05]  /*4f70*/  @!P2 WARPSYNC.ALL ;  /* 0x000000000000a948 */ /* 0x000fea0003800000 */
[----:B------:R3:W4:Y:S01]  /*4f80*/  @!P2 LDSM.16.M88.4 R8, [R28] ;  /* 0x000000001c08a83b */ /* 0x0007220000000200 */
[----:B------:R-:W-:-:S03]  /*4f90*/  VIADD R3, R3, 0x1 ;  /* 0x0000000103037836 */ /* 0x000fc60000000000 */
[----:B------:R3:W1:Y:S02]  /*4fa0*/  @!P2 LDSM.16.M88.4 R4, [R15] ;  /* 0x000000000f04a83b */ /* 0x0006640000000200 */
[----:B------:R-:W-:-:S04]  /*4fb0*/  ISETP.NE.AND P4, PT, R3, 0x4, PT ;  /* 0x000000040300780c */ /* 0x000fc80003f85270 */
[----:B--2---:R-:W-:Y:S02]  /*4fc0*/  SEL R13, RZ, 0x1, P4 ;  /* 0x00000001ff0d7807 */ /* 0x004fe40002000000 */
[----:B------:R-:W-:Y:S02]  /*4fd0*/  SEL R3, R3, RZ, P4 ;  /* 0x000000ff03037207 */ /* 0x000fe40002000000 */
[----:B---3--:R-:W-:-:S07]  /*4fe0*/  LOP3.LUT R26, R26, R13, RZ, 0x3c, !PT ;  /* 0x0000000d1a1a7212 */ /* 0x008fce00078e3cff */
.L_x_101:
[----:B------:R-:W-:Y:S05]  /*4ff0*/  BSYNC B0 ;  /* 0x0000000000007941 */ /* 0x000fea0003800000 */
.L_x_100:
[--C-:B----4-:R-:W-:Y:S02]  /*5000*/  HADD2.F32 R14, -RZ, R8.reuse.H0_H0 ;  /* 0x20000008ff0e7230 */ /* 0x110fe40000004100 */
[C---:B------:R-:W-:Y:S01]  /*5010*/  FMUL R13, R157.reuse, R104 ;  /* 0x000000689d0d7220 */ /* 0x040fe20000400000 */
[----:B------:R-:W-:Y:S02]  /*5020*/  HADD2.F32 R28, -RZ, R8.H1_H1 ;  /* 0x30000008ff1c7230 */ /* 0x000fe40000004100 */
[C---:B------:R-:W-:Y:S01]  /*5030*/  FMUL R105, R157.reuse, R105 ;  /* 0x000000699d697220 */ /* 0x040fe20000400000 */
[----:B-1----:R-:W-:Y:S02]  /*5040*/  HADD2.F32 R32, -RZ, R9.H1_H1 ;  /* 0x30000009ff207230 */ /* 0x002fe40000004100 */
[----:B------:R-:W-:Y:S01]  /*5050*/  FMUL R107, R157, R107 ;  /* 0x0000006b9d6b7220 */ /* 0x000fe20000400000 */
[C---:B------:R-:W-:Y:S01]  /*5060*/  FFMA R13, R156.reuse, R14, R13 ;  /* 0x0000000e9c0d7223 */ /* 0x040fe2000000000d */
[----:B------:R-:W-:Y:S01]  /*5070*/  FFMA R14, R156, R28, R105 ;  /* 0x0000001c9c0e7223 */ /* 0x000fe20000000069 */
[----:B------:R-:W-:-:S02]  /*5080*/  HADD2.F32 R29, -RZ, R10.H0_H0 ;  /* 0x2000000aff1d7230 */ /* 0x000fc40000004100 */
[----:B------:R-:W-:Y:S01]  /*5090*/  FFMA R28, R156, R32, R107 ;  /* 0x000000209c1c7223 */ /* 0x000fe2000000006b */
[C---:B------:R-:W-:Y:S01]  /*50a0*/  FMUL R21, R157.reuse, R108 ;  /* 0x0000006c9d157220 */ /* 0x040fe20000400000 */
[--C-:B------:R-:W-:Y:S02]  /*50b0*/  HADD2.F32 R32, -RZ, R11.reuse.H0_H0 ;  /* 0x2000000bff207230 */ /* 0x100fe40000004100 */
[C---:B------:R-:W-:Y:S01]  /*50c0*/  FMUL R23, R157.reuse, R110 ;  /* 0x0000006e9d177220 */ /* 0x040fe20000400000 */
[----:B------:R-:W-:Y:S02]  /*50d0*/  HADD2.F32 R34, -RZ, R11.H1_H1 ;  /* 0x3000000bff227230 */ /* 0x000fe40000004100 */
[C---:B------:R-:W-:Y:S01]  /*50e0*/  FMUL R111, R157.reuse, R111 ;  /* 0x0000006f9d6f7220 */ /* 0x040fe20000400000 */
[----:B------:R-:W-:Y:S02]  /*50f0*/  HADD2.F32 R30, -RZ, R9.H0_H0 ;  /* 0x20000009ff1e7230 */ /* 0x000fe40000004100 */
[----:B------:R-:W-:Y:S01]  /*5100*/  FMUL R15, R157, R106 ;  /* 0x0000006a9d0f7220 */ /* 0x000fe20000400000 */
[----:B------:R-:W-:-:S02]  /*5110*/  HADD2.F32 R36, -RZ, R5.H0_H0 ;  /* 0x20000005ff247230 */ /* 0x000fc40000004100 */
[C---:B------:R-:W-:Y:S01]  /*5120*/  FMUL R31, R157.reuse, R114 ;  /* 0x000000729d1f7220 */ /* 0x040fe20000400000 */
[----:B------:R-:W-:Y:S02]  /*5130*/  HADD2.F32 R38, -RZ, R5.H1_H1 ;  /* 0x30000005ff267230 */ /* 0x000fe40000004100 */
[C---:B------:R-:W-:Y:S01]  /*5140*/  FFMA R21, R156.reuse, R29, R21 ;  /* 0x0000001d9c157223 */ /* 0x040fe20000000015 */
[--C-:B------:R-:W-:Y:S02]  /*5150*/  HADD2.F32 R33, -RZ, R4.reuse.H0_H0 ;  /* 0x20000004ff217230 */ /* 0x100fe40000004100 */
[C---:B------:R-:W-:Y:S01]  /*5160*/  FMUL R115, R157.reuse, R115 ;  /* 0x000000739d737220 */ /* 0x040fe20000400000 */
[C---:B------:R-:W-:Y:S01]  /*5170*/  FFMA R23, R156.reuse, R32, R23 ;  /* 0x000000209c177223 */ /* 0x040fe20000000017 */
[----:B------:R-:W-:Y:S01]  /*5180*/  FMUL R29, R157, R112 ;  /* 0x000000709d1d7220 */ /* 0x000fe20000400000 */
[C---:B------:R-:W-:Y:S01]  /*5190*/  FFMA R32, R156.reuse, R34, R111 ;  /* 0x000000229c207223 */ /* 0x040fe2000000006f */
[----:B------:R-:W-:Y:S01]  /*51a0*/  FFMA R15, R156, R30, R15 ;  /* 0x0000001e9c0f7223 */ /* 0x000fe2000000000f */
[----:B------:R-:W-:-:S02]  /*51b0*/  HADD2.F32 R34, -RZ, R4.H1_H1 ;  /* 0x30000004ff227230 */ /* 0x000fc40000004100 */
[C---:B------:R-:W-:Y:S01]  /*51c0*/  FFMA R31, R156.reuse, R36, R31 ;  /* 0x000000249c1f7223 */ /* 0x040fe2000000001f */
[----:B------:R-:W-:Y:S02]  /*51d0*/  HADD2.F32 R30, -RZ, R10.H1_H1 ;  /* 0x3000000aff1e7230 */ /* 0x000fe40000004100 */
[C---:B------:R-:W-:Y:S01]  /*51e0*/  FMUL R113, R157.reuse, R113 ;  /* 0x000000719d717220 */ /* 0x040fe20000400000 */
[C---:B------:R-:W-:Y:S01]  /*51f0*/  FFMA R36, R156.reuse, R38, R115 ;  /* 0x000000269c247223 */ /* 0x040fe20000000073 */
[----:B------:R-:W-:Y:S02]  /*5200*/  HADD2.F32 R40, -RZ, R7.H0_H0 ;  /* 0x20000007ff287230 */ /* 0x000fe40000004100 */
[C---:B------:R-:W-:Y:S01]  /*5210*/  FMUL R109, R157.reuse, R109 ;  /* 0x0000006d9d6d7220 */ /* 0x040fe20000400000 */
[----:B------:R-:W-:Y:S01]  /*5220*/  FFMA R29, R156, R33, R29 ;  /* 0x000000219c1d7223 */ /* 0x000fe2000000001d */
[----:B------:R-:W-:Y:S01]  /*5230*/  FMUL R35, R157, R118 ;  /* 0x000000769d237220 */ /* 0x000fe20000400000 */
[----:B------:R-:W-:-:S02]  /*5240*/  HADD2.F32 R37, -RZ, R6.H0_H0 ;  /* 0x20000006ff257230 */ /* 0x000fc40000004100 */
[C---:B------:R-:W-:Y:S01]  /*5250*/  FMUL R33, R157.reuse, R116 ;  /* 0x000000749d217220 */ /* 0x040fe20000400000 */
[----:B------:R-:W-:Y:S02]  /*5260*/  HADD2.F32 R38, -RZ, R6.H1_H1 ;  /* 0x30000006ff267230 */ /* 0x000fe40000004100 */
[C---:B------:R-:W-:Y:S01]  /*5270*/  FMUL R117, R157.reuse, R117 ;  /* 0x000000759d757220 */ /* 0x040fe20000400000 */
[----:B------:R-:W-:Y:S02]  /*5280*/  HADD2.F32 R42, -RZ, R7.H1_H1 ;  /* 0x30000007ff2a7230 */ /* 0x000fe40000004100 */
[----:B------:R-:W-:Y:S01]  /*5290*/  FMUL R119, R157, R119 ;  /* 0x000000779d777220 */ /* 0x000fe20000400000 */
[C---:B------:R-:W-:Y:S01]  /*52a0*/  FFMA R34, R156.reuse, R34, R113 ;  /* 0x000000229c227223 */ /* 0x040fe20000000071 */
[C---:B------:R-:W-:Y:S01]  /*52b0*/  FFMA R30, R156.reuse, R30, R109 ;  /* 0x0000001e9c1e7223 */ /* 0x040fe2000000006d */
        /* <DEDUP_REMOVED lines=33> */
.L_x_106:
[----:B------:R-:W-:Y:S05]  /*54d0*/  BSYNC B0 ;  /* 0x0000000000007941 */ /* 0x000fea0003800000 */
.L_x_105:
[----:B------:R-:W-:Y:S06]  /*54e0*/  BAR.SYNC.DEFER_BLOCKING 0x1, 0x100 ;  /* 0x0044000000007b1d */ /* 0x000fec0000010000 */
[----:B------:R-:W-:Y:S04]  /*54f0*/  BSSY B0, `(.L_x_107) ;  /* 0x0000009000007945 */ /* 0x000fe80003800000 */
[----:B------:R-:W-:Y:S05]  /*5500*/  @!P0 BRA `(.L_x_108) ;  /* 0x00000000001c8947 */ /* 0x000fea0003800000 */
[----:B------:R-:W-:-:S13]  /*5510*/  ISETP.NE.AND P4, PT, R160, 0x3, PT ;  /* 0x00000003a000780c */ /* 0x000fda0003f85270 */
[----:B------:R-:W-:Y:S05]  /*5520*/  @!P4 BRA `(.L_x_109) ;  /* 0x000000000004c947 */ /* 0x000fea0003800000 */
[----:B------:R-:W-:Y:S01]  /*5530*/  BPT.TRAP 0x1 ;  /* 0x000000040000795c */ /* 0x000fe20000300000 */
.L_x_109:
[----:B------:R-:W-:-:S04]  /*5540*/  ULEA UR4, UR8, UR53, 0x3 ;  /* 0x0000003508047291 */ /* 0x000fc8000f8e183f */
[----:B------:R-:W-:-:S04]  /*5550*/  UIADD3 UR4, UR4, 0x60, URZ ;  /* 0x0000006004047890 */ /* 0x000fc8000fffe03f */
[----:B------:R-:W-:-:S09]  /*5560*/  UPRMT UR4, UR52, 0x654, UR4 ;  /* 0x0000065434047896 */ /* 0x000fd20008000004 */
[----:B------:R-:W-:Y:S03]  /*5570*/  SYNCS.ARRIVE.TRANS64.RED.A1T0 RZ, [UR4], RZ ;  /* 0x000000ffffff79a7 */ /* 0x000fe60008100404 */
.L_x_108:
[----:B------:R-:W-:Y:S05]  /*5580*/  BSYNC B0 ;  /* 0x0000000000007941 */ /* 0x000fea0003800000 */
.L_x_107:
        /* <DEDUP_REMOVED lines=8> */
.L_x_112:
[C---:B------:R-:W-:Y:S01]  /*5610*/  LEA R13, R3.reuse, UR53, 0x3 ;  /* 0x00000035030d7c11 */ /* 0x040fe2000f8e18ff */
[----:B-1----:R-:W-:Y:S01]  /*5620*/  @!P2 IMAD R28, R3, 0x2000, R24 ;  /* 0x00002000031ca824 */ /* 0x002fe200078e0218 */
[----:B------:R-:W-:Y:S01]  /*5630*/  SHF.L.U32 R14, R26, 0x1f, RZ ;  /* 0x0000001f1a0e7819 */ /* 0x000fe200000006ff */
[----:B------:R-:W-:Y:S03]  /*5640*/  BSSY B1, `(.L_x_113) ;  /* 0x0000004000017945 */ /* 0x000fe60003800000 */
[----:B------:R-:W1:Y:S01]  /*5650*/  SYNCS.PHASECHK.TRANS64.TRYWAIT P4, [R13+URZ+0x40], R14 ;  /* 0x0000400e0d0075a7 */ /* 0x000e62000808017f */
[----:B------:R-:W-:Y:S01]  /*5660*/  @!P2 LEA R15, R155, R28, 0x1 ;  /* 0x0000001c9b0fa211 */ /* 0x000fe200078e08ff */
[----:B-1----:R-:W-:Y:S06]  /*5670*/  @!P4 BRA `(.L_x_114) ;  /* 0x0000004400a8c947 */ /* 0x002fec0003800000 */
.L_x_236:
[----:B------:R-:W-:Y:S05]  /*5680*/  BSYNC B1 ;  /* 0x0000000000017941 */ /* 0x000fea0003800000 */
.L_x_113:
        /* <DEDUP_REMOVED lines=8> */
.L_x_111:
[----:B------:R-:W-:Y:S05]  /*5710*/  BSYNC B0 ;  /* 0x0000000000007941 */ /* 0x000fea0003800000 */
.L_x_110:
[--C-:B---3--:R-:W-:Y:S02]  /*5720*/  HADD2.F32 R14, -RZ, R8.reuse.H0_H0 ;  /* 0x20000008ff0e7230 */ /* 0x108fe40000004100 */
[C---:B------:R-:W-:Y:S01]  /*5730*/  FMUL R13, R157.reuse, R120 ;  /* 0x000000789d0d7220 */ /* 0x040fe20000400000 */
[----:B-1----:R-:W-:Y:S02]  /*5740*/  HADD2.F32 R28, -RZ, R8.H1_H1 ;  /* 0x30000008ff1c7230 */ /* 0x002fe40000004100 */
[C---:B------:R-:W-:Y:S01]  /*5750*/  FMUL R121, R157.reuse, R121 ;  /* 0x000000799d797220 */ /* 0x040fe20000400000 */
[--C-:B------:R-:W-:Y:S02]  /*5760*/  HADD2.F32 R32, -RZ, R9.reuse.H1_H1 ;  /* 0x30000009ff207230 */ /* 0x100fe40000004100 */
[C---:B------:R-:W-:Y:S01]  /*5770*/  FMUL R123, R157.reuse, R123 ;  /* 0x0000007b9d7b7220 */ /* 0x040fe20000400000 */
[----:B------:R-:W-:Y:S02]  /*5780*/  HADD2.F32 R25, -RZ, R10.H0_H0 ;  /* 0x2000000aff197230 */ /* 0x000fe40000004100 */
[C---:B------:R-:W-:Y:S01]  /*5790*/  FFMA R13, R156.reuse, R14, R13 ;  /* 0x0000000e9c0d7223 */ /* 0x040fe2000000000d */
[----:B------:R-:W-:Y:S01]  /*57a0*/  FMUL R21, R157, R124 ;  /* 0x0000007c9d157220 */ /* 0x000fe20000400000 */
[----:B------:R-:W-:Y:S01]  /*57b0*/  FFMA R14, R156, R28, R121 ;  /* 0x0000001c9c0e7223 */ /* 0x000fe20000000079 */
[----:B------:R-:W-:-:S02]  /*57c0*/  HADD2.F32 R30, -RZ, R9.H0_H0 ;  /* 0x20000009ff1e7230 */ /* 0x000fc40000004100 */
[----:B------:R-:W-:Y:S01]  /*57d0*/  FFMA R28, R156, R32, R123 ;  /* 0x000000209c1c7223 */ /* 0x000fe2000000007b */
[----:B----4-:R-:W-:Y:S02]  /*57e0*/  HADD2.F32 R36, -RZ, R5.H0_H0 ;  /* 0x20000005ff247230 */ /* 0x010fe40000004100 */
[C---:B------:R-:W-:Y:S01]  /*57f0*/  FMUL R15, R157.reuse, R122 ;  /* 0x0000007a9d0f7220 */ /* 0x040fe20000400000 */
[----:B------:R-:W-:Y:S02]  /*5800*/  HADD2.F32 R32, -RZ, R11.H0_H0 ;  /* 0x2000000bff207230 */ /* 0x000fe40000004100 */
[C---:B------:R-:W-:Y:S01]  /*5810*/  FMUL R29, R157.reuse, R130 ;  /* 0x000000829d1d7220 */ /* 0x040fe20000400000 */
[----:B------:R-:W-:Y:S02]  /*5820*/  HADD2.F32 R38, -RZ, R5.H1_H1 ;  /* 0x30000005ff267230 */ /* 0x000fe40000004100 */
[----:B------:R-:W-:Y:S01]  /*5830*/  FMUL R23, R157, R126 ;  /* 0x0000007e9d177220 */ /* 0x000fe20000400000 */
[----:B------:R-:W-:-:S02]  /*5840*/  HADD2.F32 R34, -RZ, R11.H1_H1 ;  /* 0x3000000bff227230 */ /* 0x000fc40000004100 */
[C---:B------:R-:W-:Y:S01]  /*5850*/  FFMA R21, R156.reuse, R25, R21 ;  /* 0x000000199c157223 */ /* 0x040fe20000000015 */
[----:B------:R-:W-:Y:S02]  /*5860*/  HADD2.F32 R31, -RZ, R4.H0_H0 ;  /* 0x20000004ff1f7230 */ /* 0x000fe40000004100 */
[C---:B------:R-:W-:Y:S01]  /*5870*/  FMUL R131, R157.reuse, R131 ;  /* 0x000000839d837220 */ /* 0x040fe20000400000 */
[C---:B------:R-:W-:Y:S01]  /*5880*/  FMUL R127, R157.reuse, R127 ;  /* 0x0000007f9d7f7220 */ /* 0x040fe20000400000 */
[C---:B------:R-:W-:Y:S01]  /*5890*/  FMUL R25, R157.reuse, R128 ;  /* 0x000000809d197220 */ /* 0x040fe20000400000 */
[C---:B------:R-:W-:Y:S01]  /*58a0*/  FFMA R15, R156.reuse, R30, R15 ;  /* 0x0000001e9c0f7223 */ /* 0x040fe2000000000f */
[C---:B------:R-:W-:Y:S01]  /*58b0*/  FFMA R29, R156.reuse, R36, R29 ;  /* 0x000000249c1d7223 */ /* 0x040fe2000000001d */
[----:B------:R-:W-:Y:S02]  /*58c0*/  HADD2.F32 R30, -RZ, R10.H1_H1 ;  /* 0x3000000aff1e7230 */ /* 0x000fe40000004100 */
[C---:B------:R-:W-:Y:S01]  /*58d0*/  FFMA R23, R156.reuse, R32, R23 ;  /* 0x000000209c177223 */ /* 0x040fe20000000017 */
[C---:B------:R-:W-:Y:S01]  /*58e0*/  FFMA R36, R156.reuse, R38, R131 ;  /* 0x000000269c247223 */ /* 0x040fe20000000083 */
[----:B------:R-:W-:Y:S01]  /*58f0*/  FMUL R125, R157, R125 ;  /* 0x0000007d9d7d7220 */ /* 0x000fe20000400000 */
        /* <DEDUP_REMOVED lines=10> */
[----:B------:R-:W-:-:S02]  /*59a0*/  HADD2.F32 R42, -RZ, R7.H1_H1 ;  /* 0x30000007ff2a7230 */ /* 0x000fc40000004100 */
        /* <DEDUP_REMOVED lines=14> */
[----:B------:R-:W-:Y:S01]  /*5a90*/  F2FP.F16.F32.PACK_AB R28, R34, R25 ;  /* 0x00000019221c723e */ /* 0x000fe200000000ff */
[----:B------:R1:W-:Y:S01]  /*5aa0*/  STSM.16.M88.4 [R20+0x4200], R44 ;  /* 0x0042002c14007844 */ /* 0x0003e20000000200 */
[----:B------:R-:W-:Y:S02]  /*5ab0*/  F2FP.F16.F32.PACK_AB R29, R36, R29 ;  /* 0x0000001d241d723e */ /* 0x000fe400000000ff */
        /* <DEDUP_REMOVED lines=19> */
.L_x_116:
[----:B------:R-:W-:Y:S05]  /*5bf0*/  BSYNC B0 ;  /* 0x0000000000007941 */ /* 0x000fea0003800000 */
.L_x_115:
[----:B------:R-:W-:Y:S06]  /*5c00*/  BAR.SYNC.DEFER_BLOCKING 0x1, 0x100 ;  /* 0x0044000000007b1d */ /* 0x000fec0000010000 */
[----:B------:R-:W-:Y:S04]  /*5c10*/  BSSY B0, `(.L_x_117) ;  /* 0x0000009000007945 */ /* 0x000fe80003800000 */
[----:B------:R-:W-:Y:S05]  /*5c20*/  @!P0 BRA `(.L_x_118) ;  /* 0x00000000001c8947 */ /* 0x000fea0003800000 */
[----:B------:R-:W-:-:S13]  /*5c30*/  ISETP.NE.AND P4, PT, R160, 0x3, PT ;  /* 0x00000003a000780c */ /* 0x000fda0003f85270 */
[----:B------:R-:W-:Y:S05]  /*5c40*/  @!P4 BRA `(.L_x_119) ;  /* 0x000000000004c947 */ /* 0x000fea0003800000 */
[----:B------:R-:W-:Y:S01]  /*5c50*/  BPT.TRAP 0x1 ;  /* 0x000000040000795c */ /* 0x000fe20000300000 */
.L_x_119:
[----:B------:R-:W-:-:S04]  /*5c60*/  ULEA UR4, UR8, UR53, 0x3 ;  /* 0x0000003508047291 */ /* 0x000fc8000f8e183f */
[----:B------:R-:W-:-:S04]  /*5c70*/  UIADD3 UR4, UR4, 0x60, URZ ;  /* 0x0000006004047890 */ /* 0x000fc8000fffe03f */
[----:B------:R-:W-:-:S09]  /*5c80*/  UPRMT UR4, UR52, 0x654, UR4 ;  /* 0x0000065434047896 */ /* 0x000fd20008000004 */
[----:B------:R-:W-:Y:S03]  /*5c90*/  SYNCS.ARRIVE.TRANS64.RED.A1T0 RZ, [UR4], RZ ;  /* 0x000000ffffff79a7 */ /* 0x000fe60008100404 */
.L_x_118:
[----:B------:R-:W-:Y:S05]  /*5ca0*/  BSYNC B0 ;  /* 0x0000000000007941 */ /* 0x000fea0003800000 */
.L_x_117:
        /* <DEDUP_REMOVED lines=8> */
.L_x_122:
[----:B------:R-:W-:Y:S01]  /*5d30*/  SHF.L.U32 R26, R26, 0x1f, RZ ;  /* 0x0000001f1a1a7819 */ /* 0x000fe200000006ff */
[C---:B------:R-:W-:Y:S01]  /*5d40*/  @!P2 IMAD R24, R3.reuse, 0x2000, R24 ;  /* 0x000020000318a824 */ /* 0x040fe200078e0218 */
[----:B------:R-:W-:Y:S01]  /*5d50*/  LEA R13, R3, UR53, 0x3 ;  /* 0x00000035030d7c11 */ /* 0x000fe2000f8e18ff */
[----:B------:R-:W-:Y:S03]  /*5d60*/  BSSY B1, `(.L_x_123) ;  /* 0x0000004000017945 */ /* 0x000fe60003800000 */
[----:B------:R-:W2:Y:S01]  /*5d70*/  SYNCS.PHASECHK.TRANS64.TRYWAIT P4, [R13+URZ+0x40], R26 ;  /* 0x0000401a0d0075a7 */ /* 0x000ea2000808017f */
[----:B------:R-:W-:Y:S01]  /*5d80*/  @!P2 LEA R3, R155, R24, 0x1 ;  /* 0x000000189b03a211 */ /* 0x000fe200078e08ff */
[----:B--2---:R-:W-:Y:S06]  /*5d90*/  @!P4 BRA `(.L_x_124) ;  /* 0x0000003c00f4c947 */ /* 0x004fec0003800000 */
.L_x_237:
[----:B------:R-:W-:Y:S05]  /*5da0*/  BSYNC B1 ;  /* 0x0000000000017941 */ /* 0x000fea0003800000 */
.L_x_123:
[----:B------:R-:W-:Y:S05]  /*5db0*/  @!P2 WARPSYNC.ALL ;  /* 0x000000000000a948 */ /* 0x000fea0003800000 */
[----:B------:R3:W4:Y:S04]  /*5dc0*/  @!P2 LDSM.16.M88.4 R8, [R24] ;  /* 0x000000001808a83b */ /* 0x0007280000000200 */
[----:B------:R3:W1:Y:S02]  /*5dd0*/  @!P2 LDSM.16.M88.4 R4, [R3] ;  /* 0x000000000304a83b */ /* 0x0006640000000200 */
.L_x_121:
[----:B------:R-:W-:Y:S05]  /*5de0*/  BSYNC B0 ;  /* 0x0000000000007941 */ /* 0x000fea0003800000 */
.L_x_120:
        /* <DEDUP_REMOVED lines=8> */
[----:B------:R-:W-:-:S02]  /*5e70*/  HADD2.F32 R25, -RZ, R11.H0_H0 ;  /* 0x2000000bff197230 */ /* 0x000fc40000004100 */
[C---:B------:R-:W-:Y:S01]  /*5e80*/  FMUL R14, R157.reuse, R141 ;  /* 0x0000008d9d0e7220 */ /* 0x040fe20000400000 */
[--C-:B---3--:R-:W-:Y:S02]  /*5e90*/  HADD2.F32 R3, -RZ, R8.reuse.H0_H0 ;  /* 0x20000008ff037230 */ /* 0x108fe40000004100 */
[C---:B------:R-:W-:Y:S01]  /*5ea0*/  FMUL R142, R157.reuse, R142 ;  /* 0x0000008e9d8e7220 */ /* 0x040fe20000400000 */
[----:B--2---:R-:W-:Y:S02]  /*5eb0*/  HADD2.F32 R13, -RZ, R8.H1_H1 ;  /* 0x30000008ff0d7230 */ /* 0x004fe40000004100 */
[C---:B------:R-:W-:Y:S01]  /*5ec0*/  FMUL R8, R157.reuse, R137 ;  /* 0x000000899d087220 */ /* 0x040fe20000400000 */
[----:B------:R-:W-:Y:S02]  /*5ed0*/  HADD2.F32 R11, -RZ, R11.H1_H1 ;  /* 0x3000000bff0b7230 */ /* 0x000fe40000004100 */
[----:B------:R-:W-:Y:S01]  /*5ee0*/  FMUL R24, R157, R143 ;  /* 0x0000008f9d187220 */ /* 0x000fe20000400000 */
[----:B-1----:R-:W-:-:S02]  /*5ef0*/  HADD2.F32 R31, -RZ, R5.H0_H0 ;  /* 0x20000005ff1f7230 */ /* 0x002fc40000004100 */
[C---:B------:R-:W-:Y:S01]  /*5f00*/  FMUL R144, R157.reuse, R144 ;  /* 0x000000909d907220 */ /* 0x040fe20000400000 */
[----:B------:R-:W-:Y:S02]  /*5f10*/  HADD2.F32 R37, -RZ, R7.H0_H0 ;  /* 0x20000007ff257230 */ /* 0x000fe40000004100 */
[C---:B------:R-:W-:Y:S01]  /*5f20*/  FMUL R26, R157.reuse, R145 ;  /* 0x000000919d1a7220 */ /* 0x040fe20000400000 */
[--C-:B------:R-:W-:Y:S02]  /*5f30*/  HADD2.F32 R27, -RZ, R4.reuse.H0_H0 ;  /* 0x20000004ff1b7230 */ /* 0x100fe40000004100 */
[C---:B------:R-:W-:Y:S01]  /*5f40*/  FMUL R146, R157.reuse, R146 ;  /* 0x000000929d927220 */ /* 0x040fe20000400000 */
[----:B------:R-:W-:Y:S02]  /*5f50*/  HADD2.F32 R29, -RZ, R4.H1_H1 ;  /* 0x30000004ff1d7230 */ /* 0x000fe40000004100 */
[----:B------:R-:W-:Y:S01]  /*5f60*/  FMUL R28, R157, R147 ;  /* 0x000000939d1c7220 */ /* 0x000fe20000400000 */
[----:B------:R-:W-:-:S02]  /*5f70*/  HADD2.F32 R5, -RZ, R5.H1_H1 ;  /* 0x30000005ff057230 */ /* 0x000fc40000004100 */
[C---:B------:R-:W-:Y:S01]  /*5f80*/  FMUL R148, R157.reuse, R148 ;  /* 0x000000949d947220 */ /* 0x040fe20000400000 */
[--C-:B------:R-:W-:Y:S02]  /*5f90*/  HADD2.F32 R33, -RZ, R6.reuse.H0_H0 ;  /* 0x20000006ff217230 */ /* 0x100fe40000004100 */
        /* <DEDUP_REMOVED lines=50> */
.L_x_126:
[----:B------:R-:W-:Y:S05]  /*62c0*/  BSYNC B0 ;  /* 0x0000000000007941 */ /* 0x000fea0003800000 */
.L_x_125:
[----:B------:R-:W-:Y:S06]  /*62d0*/  BAR.SYNC.DEFER_BLOCKING 0x1, 0x100 ;  /* 0x0044000000007b1d */ /* 0x000fec0000010000 */
[----:B------:R-:W-:Y:S04]  /*62e0*/  BSSY B0, `(.L_x_127) ;  /* 0x0000009000007945 */ /* 0x000fe80003800000 */
[----:B------:R-:W-:Y:S05]  /*62f0*/  @!P0 BRA `(.L_x_128) ;  /* 0x00000000001c8947 */ /* 0x000fea0003800000 */
[----:B------:R-:W-:-:S13]  /*6300*/  ISETP.NE.AND P0, PT, R160, 0x3, PT ;  /* 0x00000003a000780c */ /* 0x000fda0003f05270 */
[----:B------:R-:W-:Y:S05]  /*6310*/  @!P0 BRA `(.L_x_129) ;  /* 0x0000000000048947 */ /* 0x000fea0003800000 */
[----:B------:R-:W-:Y:S01]  /*6320*/  BPT.TRAP 0x1 ;  /* 0x000000040000795c */ /* 0x000fe20000300000 */
.L_x_129:
[----:B------:R-:W-:-:S04]  /*6330*/  ULEA UR4, UR36, UR53, 0x3 ;  /* 0x0000003524047291 */ /* 0x000fc8000f8e183f */
[----:B------:R-:W-:-:S04]  /*6340*/  UIADD3 UR4, UR4, 0x60, URZ ;  /* 0x0000006004047890 */ /* 0x000fc8000fffe03f */
[----:B------:R-:W-:-:S09]  /*6350*/  UPRMT UR4, UR52, 0x654, UR4 ;  /* 0x0000065434047896 */ /* 0x000fd20008000004 */
[----:B------:R-:W-:Y:S03]  /*6360*/  SYNCS.ARRIVE.TRANS64.RED.A1T0 RZ, [UR4], RZ ;  /* 0x000000ffffff79a7 */ /* 0x000fe60008100404 */
.L_x_128:
[----:B------:R-:W-:Y:S05]  /*6370*/  BSYNC B0 ;  /* 0x0000000000007941 */ /* 0x000fea0003800000 */
.L_x_127:
[----:B------:R-:W-:Y:S01]  /*6380*/  IADD3 R16, P0, R16, UR46, RZ ;  /* 0x0000002e10107c10 */ /* 0x000fe2000ff1e0ff */
[----:B------:R-:W-:Y:S01]  /*6390*/  ULDC.64 UR4, c[0x0][0x8f8] ;  /* 0x00023e0000047ab9 */ /* 0x000fe20000000a00 */
[----:B------:R-:W-:Y:S01]  /*63a0*/  UIADD3 UR36, UR36, 0x1, URZ ;  /* 0x0000000124247890 */ /* 0x000fe2000fffe03f */
[----:B------:R-:W-:Y:S01]  /*63b0*/  PRMT R3, RZ, 0x7610, R3 ;  /* 0x00007610ff037816 */ /* 0x000fe20000000003 */
[----:B------:R-:W-:Y:S01]  /*63c0*/  UMOV UR43, 0xffffffff ;  /* 0xffffffff002b7882 */ /* 0x000fe20000000000 */
[----:B------:R-:W-:Y:S01]  /*63d0*/  IADD3.X R17, R17, UR39, RZ, P0, !PT ;  /* 0x0000002711117c10 */ /* 0x000fe200087fe4ff */
[----:B------:R-:W-:Y:S01]  /*63e0*/  UISETP.NE.AND UP0, UPT, UR36, 0x4, UPT ;  /* 0x000000042400788c */ /* 0x000fe2000bf05270 */
[----:B------:R-:W-:Y:S01]  /*63f0*/  ISETP.GE.U32.AND P0, PT, R16, UR4, PT ;  /* 0x0000000410007c0c */ /* 0x000fe2000bf06070 */
[----:B------:R-:W-:Y:S02]  /*6400*/  IMAD.MOV.U32 R23, RZ, RZ, -0x1 ;  /* 0xffffffffff177424 */ /* 0x000fe400078e00ff */
[----:B------:R-:W-:Y:S01]  /*6410*/  USEL UR36, UR36, URZ, UP0 ;  /* 0x0000003f24247287 */ /* 0x000fe20008000000 */
[----:B------:R-:W-:Y:S01]  /*6420*/  ISETP.GE.U32.AND.EX P0, PT, R17, UR5, PT, P0 ;  /* 0x0000000511007c0c */ /* 0x000fe2000bf06100 */
[----:B------:R-:W-:-:S12]  /*6430*/  IMAD.MOV.U32 R158, RZ, RZ, -0x1 ;  /* 0xffffffffff9e7424 */ /* 0x000fd800078e00ff */
[----:B------:R-:W-:Y:S05]  /*6440*/  @P0 BRA `(.L_x_130) ;  /* 0x0000000400600947 */ /* 0x000fea0003800000 */
[----:B-1----:R-:W1:Y:S01]  /*6450*/  LDC.64 R10, c[0x0][0x8d0] ;  /* 0x00023400ff0a7b82 */ /* 0x002e620000000a00 */
[----:B------:R-:W2:Y:S01]  /*6460*/  S2R R23, SR_CTAID.X ;  /* 0x0000000000177919 */ /* 0x000ea20000002500 */
[----:B------:R-:W-:Y:S01]  /*6470*/  MOV R8, R16 ;  /* 0x0000001000087202 */ /* 0x000fe20000000f00 */
[----:B------:R-:W-:-:S05]  /*6480*/  IMAD.MOV.U32 R9, RZ, RZ, R17 ;  /* 0x000000ffff097224 */ /* 0x000fca00078e0011 */
[----:B------:R-:W3:Y:S08]  /*6490*/  LDC R12, c[0x0][0x8d8] ;  /* 0x00023600ff0c7b82 */ /* 0x000ef00000000800 */
[----:B------:R-:W4:Y:S01]  /*64a0*/  LDC.64 R14, c[0x0][0x8c8] ;  /* 0x00023200ff0e7b82 */ /* 0x000f220000000a00 */
[----:B-1----:R-:W-:-:S04]  /*64b0*/  ISETP.NE.U32.AND P0, PT, R10, RZ, PT ;  /* 0x000000ff0a00720c */ /* 0x002fc80003f05070 */
[----:B------:R-:W-:-:S13]  /*64c0*/  ISETP.NE.AND.EX P0, PT, R11, RZ, PT, P0 ;  /* 0x000000ff0b00720c */ /* 0x000fda0003f05300 */
[----:B--234-:R-:W-:Y:S05]  /*64d0*/  @!P0 BRA `(.L_x_131) ;  /* 0x0000000000288947 */ /* 0x01cfea0003800000 */
        /* <DEDUP_REMOVED lines=10> */
.L_x_131:
[----:B------:R-:W1:Y:S01]  /*6580*/  S2R R13, SR_CTAID.Y ;  /* 0x00000000000d7919 */ /* 0x000e620000002600 */
[-CC-:B------:R-:W-:Y:S01]  /*6590*/  SHF.R.U64 R31, R8, R12.reuse, R9.reuse ;  /* 0x0000000c081f7219 */ /* 0x180fe20000001209 */
[----:B------:R-:W2:Y:S01]  /*65a0*/  LDC.64 R20, c[0x0][0x8e8] ;  /* 0x00023a00ff147b82 */ /* 0x000ea20000000a00 */
[----:B------:R-:W-:Y:S01]  /*65b0*/  SHF.R.U32.HI R3, RZ, R12, R9 ;  /* 0x0000000cff037219 */ /* 0x000fe20000011609 */
[----:B------:R-:W-:Y:S01]  /*65c0*/  ULDC UR4, c[0x0][0x150] ;  /* 0x0000540000047ab9 */ /* 0x000fe20000000800 */
[----:B------:R-:W-:Y:S02]  /*65d0*/  IADD3 R7, P0, RZ, -R31, RZ ;  /* 0x8000001fff077210 */ /* 0x000fe40007f1e0ff */
[----:B------:R-:W-:-:S03]  /*65e0*/  I2FP.F32.U32 R9, R23 ;  /* 0x0000001700097245 */ /* 0x000fc60000201000 */
[----:B------:R-:W3:Y:S01]  /*65f0*/  LDC R8, c[0x0][0x8c0] ;  /* 0x00023000ff087b82 */ /* 0x000ee20000000800 */
[----:B------:R-:W-:Y:S02]  /*6600*/  IMAD.X R3, RZ, RZ, ~R3, P0 ;  /* 0x000000ffff037224 */ /* 0x000fe400000e0e03 */
[----:B------:R-:W-:Y:S01]  /*6610*/  FMUL R9, R9, UR4 ;  /* 0x0000000409097c20 */ /* 0x000fe20008400000 */
[----:B------:R-:W-:Y:S01]  /*6620*/  IMAD.WIDE.U32 R4, R7, R14, R16 ;  /* 0x0000000e07047225 */ /* 0x000fe200078e0010 */
[----:B------:R-:W-:-:S03]  /*6630*/  ULDC UR4, c[0x0][0x154] ;  /* 0x0000550000047ab9 */ /* 0x000fc60000000800 */
[----:B------:R-:W-:Y:S01]  /*6640*/  IMAD R6, R3, R14, RZ ;  /* 0x0000000e03067224 */ /* 0x000fe200078e02ff */
[----:B------:R-:W4:Y:S01]  /*6650*/  LDC R11, c[0x0][0x900] ;  /* 0x00024000ff0b7b82 */ /* 0x000f220000000800 */
[----:B------:R-:W5:Y:S02]  /*6660*/  F2I.U32.TRUNC.NTZ R9, R9 ;  /* 0x0000000900097305 */ /* 0x000f64000020f000 */
[----:B------:R-:W-:-:S05]  /*6670*/  IMAD R3, R7, R15, R6 ;  /* 0x0000000f07037224 */ /* 0x000fca00078e0206 */
[----:B------:R-:W4:Y:S01]  /*6680*/  LDC R14, c[0x0][0x8b0] ;  /* 0x00022c00ff0e7b82 */ /* 0x000f220000000800 */
[----:B------:R-:W-:Y:S02]  /*6690*/  IADD3 R3, R5, R3, RZ ;  /* 0x0000000305037210 */ /* 0x000fe40007ffe0ff */
[----:B--2---:R-:W-:-:S04]  /*66a0*/  ISETP.NE.U32.AND P0, PT, R20, RZ, PT ;  /* 0x000000ff1400720c */ /* 0x004fc80003f05070 */
[----:B------:R-:W-:Y:S01]  /*66b0*/  ISETP.NE.AND.EX P0, PT, R21, RZ, PT, P0 ;  /* 0x000000ff1500720c */ /* 0x000fe20003f05300 */
[----:B------:R-:W2:Y:S01]  /*66c0*/  LDC R6, c[0x0][0x144] ;  /* 0x00005100ff067b82 */ /* 0x000ea20000000800 */
[-C--:B---3--:R-:W-:Y:S01]  /*66d0*/  SHF.R.U64 R12, R4, R8.reuse, R3 ;  /* 0x00000008040c7219 */ /* 0x088fe20000001203 */
[----:B-----5:R-:W-:Y:S01]  /*66e0*/  IMAD.MOV R9, RZ, RZ, -R9 ;  /* 0x000000ffff097224 */ /* 0x020fe200078e0a09 */
[----:B-1----:R-:W-:Y:S02]  /*66f0*/  I2FP.F32.U32 R4, R13 ;  /* 0x0000000d00047245 */ /* 0x002fe40000201000 */
[----:B------:R-:W-:-:S03]  /*6700*/  SHF.R.U32.HI R3, RZ, R8, R3 ;  /* 0x00000008ff037219 */ /* 0x000fc60000011603 */
[----:B------:R-:W1:Y:S01]  /*6710*/  LDC R24, c[0x0][0x148] ;  /* 0x00005200ff187b82 */ /* 0x000e620000000800 */
[----:B------:R-:W-:Y:S01]  /*6720*/  FMUL R7, R4, UR4 ;  /* 0x0000000404077c20 */ /* 0x000fe20008400000 */
[----:B------:R-:W-:Y:S01]  /*6730*/  IMAD.MOV.U32 R4, RZ, RZ, -0x1 ;  /* 0xffffffffff047424 */ /* 0x000fe200078e00ff */
[-C--:B----4-:R-:W-:Y:S02]  /*6740*/  SHF.L.U32 R29, R0, R11.reuse, RZ ;  /* 0x0000000b001d7219 */ /* 0x090fe400000006ff */
[----:B------:R3:W4:Y:S02]  /*6750*/  F2I.U32.TRUNC.NTZ R15, R7 ;  /* 0x00000007000f7305 */ /* 0x000724000020f000 */
[----:B------:R-:W-:Y:S01]  /*6760*/  SHF.L.U32 R4, R4, R11, RZ ;  /* 0x0000000b04047219 */ /* 0x000fe200000006ff */
[----:B------:R-:W1:Y:S01]  /*6770*/  LDC R25, c[0x0][0x8a8] ;  /* 0x00022a00ff197b82 */ /* 0x000e620000000800 */
[-CC-:B------:R-:W-:Y:S02]  /*6780*/  SHF.R.U64 R10, R12, R14.reuse, R3.reuse ;  /* 0x0000000e0c0a7219 */ /* 0x180fe40000001203 */
[----:B------:R-:W-:-:S04]  /*6790*/  SHF.R.U32.HI R3, RZ, R14, R3 ;  /* 0x0000000eff037219 */ /* 0x000fc80000011603 */
[----:B------:R-:W-:Y:S01]  /*67a0*/  SHF.R.U64 R14, R10, R11, R3 ;  /* 0x0000000b0a0e7219 */ /* 0x000fe20000001203 */
[----:B------:R-:W1:Y:S01]  /*67b0*/  LDC R27, c[0x0][0x8f0] ;  /* 0x00023c00ff1b7b82 */ /* 0x000e620000000800 */
[----:B--2---:R-:W-:Y:S01]  /*67c0*/  IMAD R26, R6, R9, R23 ;  /* 0x00000009061a7224 */ /* 0x004fe200078e0217 */
[----:B------:R-:W-:Y:S02]  /*67d0*/  LOP3.LUT R23, RZ, R4, RZ, 0x33, !PT ;  /* 0x00000004ff177212 */ /* 0x000fe400078e33ff */
[----:B------:R-:W-:Y:S02]  /*67e0*/  SHF.R.U32.HI R5, RZ, R11, R3 ;  /* 0x0000000bff057219 */ /* 0x000fe40000011603 */
[----:B------:R-:W-:Y:S02]  /*67f0*/  MOV R4, R14 ;  /* 0x0000000e00047202 */ /* 0x000fe40000000f00 */
[----:B------:R-:W2:Y:S08]  /*6800*/  LDC R28, c[0x0][0x8e0] ;  /* 0x00023800ff1c7b82 */ /* 0x000eb00000000800 */
[----:B------:R-:W1:Y:S01]  /*6810*/  LDC R30, c[0x0][0x8b8] ;  /* 0x00022e00ff1e7b82 */ /* 0x000e620000000800 */
[----:B---34-:R-:W-:Y:S05]  /*6820*/  @!P0 BRA `(.L_x_132) ;  /* 0x0000000000288947 */ /* 0x018fea0003800000 */
[----:B------:R-:W3:Y:S02]  /*6830*/  LDC R3, c[0x0][0x8f4] ;  /* 0x00023d00ff037b82 */ /* 0x000ee40000000800 */
[----:B---3--:R-:W-:-:S05]  /*6840*/  IADD3 R3, P0, R14, R3, RZ ;  /* 0x000000030e037210 */ /* 0x008fca0007f1e0ff */
        /* <DEDUP_REMOVED lines=8> */
.L_x_132:
[----:B------:R-:W-:Y:S01]  /*68d0*/  ISETP.NE.AND P0, PT, R2, 0x1, PT ;  /* 0x000000010200780c */ /* 0x000fe20003f05270 */
[----:B------:R-:W-:Y:S01]  /*68e0*/  IMAD.MOV R15, RZ, RZ, -R15 ;  /* 0x000000ffff0f7224 */ /* 0x000fe200078e0a0f */
[----:B-1----:R-:W-:Y:S01]  /*68f0*/  SHF.R.U64 R0, R4, R27, R5 ;  /* 0x0000001b04007219 */ /* 0x002fe20000001205 */
[----:B------:R-:W-:Y:S01]  /*6900*/  VIADD R5, R25, 0xffffffff ;  /* 0xffffffff19057836 */ /* 0x000fe20000000000 */
[----:B------:R-:W-:Y:S02]  /*6910*/  LOP3.LUT R23, R10, R23, RZ, 0xc0, !PT ;  /* 0x000000170a177212 */ /* 0x000fe400078ec0ff */
[----:B------:R-:W-:Y:S02]  /*6920*/  IADD3 R3, -R0, RZ, RZ ;  /* 0x000000ff00037210 */ /* 0x000fe40007ffe1ff */
[----:B------:R-:W-:Y:S01]  /*6930*/  LOP3.LUT R5, R12, R5, RZ, 0xc0, !PT ;  /* 0x000000050c057212 */ /* 0x000fe200078ec0ff */
[----:B------:R-:W-:Y:S01]  /*6940*/  IMAD R23, R29, R0, R23 ;  /* 0x000000001d177224 */ /* 0x000fe200078e0217 */
[----:B------:R-:W-:Y:S01]  /*6950*/  R2UR UR43, R31 ;  /* 0x000000001f2b72ca */ /* 0x000fe200000e0000 */
[----:B--2---:R-:W-:-:S02]  /*6960*/  IMAD R0, R3, R28, R14 ;  /* 0x0000001c03007224 */ /* 0x004fc400078e020e */
[----:B------:R-:W-:Y:S02]  /*6970*/  @P0 IMAD R26, R24, R15, R13 ;  /* 0x0000000f181a0224 */ /* 0x000fe400078e020d */
[----:B------:R-:W-:Y:S02]  /*6980*/  IMAD R0, R0, R25, R5 ;  /* 0x0000001900007224 */ /* 0x000fe400078e0205 */
[----:B------:R-:W-:Y:S02]  /*6990*/  IMAD R23, R23, R30, R26 ;  /* 0x0000001e17177224 */ /* 0x000fe400078e021a */
[----:B------:R-:W-:-:S03]  /*69a0*/  IMAD.MOV.U32 R3, RZ, RZ, 0x1 ;  /* 0x00000001ff037424 */ /* 0x000fc600078e00ff */
[----:B------:R-:W-:Y:S02]  /*69b0*/  SEL R158, R0, R23, !P0 ;  /* 0x00000017009e7207 */ /* 0x000fe40004000000 */
[----:B------:R-:W-:-:S07]  /*69c0*/  SEL R23, R23, R0, !P0 ;  /* 0x0000000017177207 */ /* 0x000fce0004000000 */
.L_x_130:
[----:B------:R-:W-:Y:S01]  /*69d0*/  UIADD3 UR50, UR51, UR50, URZ ;  /* 0x0000003233327290 */ /* 0x000fe2000fffe03f */
[----:B------:R-:W-:Y:S01]  /*69e0*/  LOP3.LUT P0, RZ, R3, 0xff, RZ, 0xc0, !PT ;  /* 0x000000ff03ff7812 */ /* 0x000fe2000780c0ff */
[----:B------:R-:W-:Y:S02]  /*69f0*/  UIADD3 UR44, UR44, 0x8, URZ ;  /* 0x000000082c2c7890 */ /* 0x000fe4000fffe03f */
[----:B------:R-:W-:Y:S02]  /*6a00*/  USHF.R.U32.HI UR4, URZ, 0x2, UR50 ;  /* 0x000000023f047899 */ /* 0x000fe40008011632 */
[----:B------:R-:W-:Y:S02]  /*6a10*/  UISETP.GT.U32.AND UP0, UPT, UR50, 0x3, UPT ;  /* 0x000000033200788c */ /* 0x000fe4000bf04070 */
[----:B------:R-:W-:Y:S02]  /*6a20*/  ULOP3.LUT UR4, UR4, 0x1, URZ, 0xc0, !UPT ;  /* 0x0000000104047892 */ /* 0x000fe4000f8ec03f */
[----:B------:R-:W-:-:S02]  /*6a30*/  UISETP.LT.U32.AND UP1, UPT, UR51, 0x4, UP0 ;  /* 0x000000043300788c */ /* 0x000fc40008721070 */
[----:B------:R-:W-:Y:S02]  /*6a40*/  UISETP.NE.U32.AND UP2, UPT, UR4, 0x1, UPT ;  /* 0x000000010400788c */ /* 0x000fe4000bf45070 */
[----:B------:R-:W-:Y:S02]  /*6a50*/  USEL UR5, URZ, 0x1, !UP1 ;  /* 0x000000013f057887 */ /* 0x000fe4000c800000 */
[----:B------:R-:W-:Y:S02]  /*6a60*/  UISETP.GT.U32.AND UP0, UPT, UR51, 0x3, !UP2 ;  /* 0x000000033300788c */ /* 0x000fe4000d704070 */
[----:B------:R-:W-:Y:S02]  /*6a70*/  ULOP3.LUT UR50, UR50, 0x3, URZ, 0xc0, !UPT ;  /* 0x0000000332327892 */ /* 0x000fe4000f8ec03f */
[----:B------:R-:W-:-:S04]  /*6a80*/  USEL UR4, URZ, 0x1, !UP0 ;  /* 0x000000013f047887 */ /* 0x000fc8000c000000 */
[----:B------:R-:W-:Y:S01]  /*6a90*/  ULOP3.LUT UR45, UR4, UR45, UR5, 0x96, !UPT ;  /* 0x0000002d042d7292 */ /* 0x000fe2000f8e9605 */
[----:B------:R-:W-:Y:S11]  /*6aa0*/  @P0 BRA `(.L_x_133) ;  /* 0xffffffac00100947 */ /* 0x000ff6000383ffff */
[----:B------:R-:W-:-:S13]  /*6ab0*/  PLOP3.LUT P0, PT, PT, PT, PT, 0x8, 0x0 ;  /* 0x000000000000781c */ /* 0x000fda0003f0e170 */
.L_x_21:
[----:B------:R-:W-:Y:S05]  /*6ac0*/  @P0 BRA `(.L_x_13) ;  /* 0x0000002c00e40947 */ /* 0x000fea0003800000 */
[----:B------:R-:W-:Y:S01]  /*6ad0*/  ULDC.64 UR6, c[0x0][0x588] ;  /* 0x0001620000067ab9 */ /* 0x000fe20000000a00 */
[----:B------:R-:W-:Y:S01]  /*6ae0*/  ISETP.NE.AND.EX P1, PT, R162, RZ, PT, P1 ;  /* 0x000000ffa200720c */ /* 0x000fe20003f25310 */
[----:B------:R-:W-:-:S04]  /*6af0*/  DEPBAR.LE SB0, 0x0 ;  /* 0x000080000000791a */ /* 0x000fc80000000000 */
[----:B------:R-:W-:Y:S01]  /*6b00*/  ISETP.NE.U32.AND P0, PT, RZ, UR6, PT ;  /* 0x00000006ff007c0c */ /* 0x000fe2000bf05070 */
[----:B------:R-:W-:Y:S03]  /*6b10*/  BSSY B0, `(.L_x_134) ;  /* 0x0000014000007945 */ /* 0x000fe60003800000 */
[----:B------:R-:W-:-:S13]  /*6b20*/  ISETP.NE.AND.EX P0, PT, RZ, UR7, PT, P0 ;  /* 0x00000007ff007c0c */ /* 0x000fda000bf05300 */
[----:B------:R-:W-:Y:S05]  /*6b30*/  @P0 BRA P1, `(.L_x_135) ;  /* 0x0000000000440947 */ /* 0x000fea0000800000 */
[----:B------:R-:W-:-:S04]  /*6b40*/  ISETP.NE.U32.AND P0, PT, R161, RZ, PT ;  /* 0x000000ffa100720c */ /* 0x000fc80003f05070 */
[----:B------:R-:W-:-:S13]  /*6b50*/  ISETP.NE.AND.EX P0, PT, R162, RZ, PT, P0 ;  /* 0x000000ffa200720c */ /* 0x000fda0003f05300 */
[----:B------:R-:W-:Y:S05]  /*6b60*/  @!P0 BRA `(.L_x_136) ;  /* 0x00000000002c8947 */ /* 0x000fea0003800000 */
[----:B------:R-:W-:-:S13]  /*6b70*/  LOP3.LUT P0, RZ, R154, 0xff, RZ, 0xc0, !PT ;  /* 0x000000ff9aff7812 */ /* 0x000fda000780c0ff */
[----:B------:R-:W-:Y:S05]  /*6b80*/  @!P0 BRA `(.L_x_137) ;  /* 0x0000000000108947 */ /* 0x000fea0003800000 */
[----:B-----5:R-:W-:-:S13]  /*6b90*/  FSETP.NEU.AND P0, PT, R156, RZ, PT ;  /* 0x000000ff9c00720b */ /* 0x020fda0003f0d000 */
[----:B------:R-:W-:Y:S05]  /*6ba0*/  @!P0 BREAK B0 ;  /* 0x0000000000008942 */ /* 0x000fea0003800000 */
[----:B------:R-:W-:Y:S05]  /*6bb0*/  @P0 BRA `(.L_x_135) ;  /* 0x0000000000240947 */ /* 0x000fea0003800000 */
[----:B------:R-:W-:Y:S05]  /*6bc0*/  BRA `(.L_x_13) ;  /* 0x0000002c00a47947 */ /* 0x000fea0003800000 */
.L_x_137:
[----:B------:R-:W-:-:S04]  /*6bd0*/  ISETP.NE.U32.AND P0, PT, RZ, UR6, PT ;  /* 0x00000006ff007c0c */ /* 0x000fc8000bf05070 */
[----:B------:R-:W-:-:S13]  /*6be0*/  ISETP.NE.AND.EX P0, PT, RZ, UR7, PT, P0 ;  /* 0x00000007ff007c0c */ /* 0x000fda000bf05300 */
[----:B------:R-:W-:Y:S05]  /*6bf0*/  @!P0 BREAK B0 ;  /* 0x0000000000008942 */ /* 0x000fea0003800000 */
[----:B------:R-:W-:Y:S05]  /*6c00*/  @P0 BRA `(.L_x_135) ;  /* 0x0000000000100947 */ /* 0x000fea0003800000 */
[----:B------:R-:W-:Y:S05]  /*6c10*/  BRA `(.L_x_13) ;  /* 0x0000002c00907947 */ /* 0x000fea0003800000 */
.L_x_136:
[----:B-----5:R-:W-:-:S13]  /*6c20*/  FSETP.NEU.AND P0, PT, R156, RZ, PT ;  /* 0x000000ff9c00720b */ /* 0x020fda0003f0d000 */
[----:B------:R-:W-:Y:S05]  /*6c30*/  @!P0 BREAK B0 ;  /* 0x0000000000008942 */ /* 0x000fea0003800000 */
[----:B------:R-:W-:Y:S05]  /*6c40*/  @!P0 BRA `(.L_x_13) ;  /* 0x0000002c00848947 */ /* 0x000fea0003800000 */
.L_x_135:
[----:B-1----:R-:W-:Y:S05]  /*6c50*/  BSYNC B0 ;  /* 0x0000000000007941 */ /* 0x002fea0003800000 */
.L_x_134:
[----:B------:R-:W-:-:S04]  /*6c60*/  LOP3.LUT R19, R19, 0x1, RZ, 0xfc, !PT ;  /* 0x0000000113137812 */ /* 0x000fc800078efcff */
[----:B------:R-:W-:-:S13]  /*6c70*/  ISETP.NE.AND P0, PT, R19, 0x3, PT ;  /* 0x000000031300780c */ /* 0x000fda0003f05270 */
[----:B------:R-:W-:Y:S05]  /*6c80*/  @!P0 BRA `(.L_x_138) ;  /* 0x0000000000048947 */ /* 0x000fea0003800000 */
[----:B------:R-:W-:Y:S01]  /*6c90*/  BPT.TRAP 0x1 ;  /* 0x000000040000795c */ /* 0x000fe20000300000 */
.L_x_138:
[----:B------:R-:W1:Y:S01]  /*6ca0*/  S2UR UR5, SR_CgaCtaId ;  /* 0x00000000000579c3 */ /* 0x000e620000008800 */
[----:B------:R-:W-:Y:S02]  /*6cb0*/  UMOV UR4, 0x400 ;  /* 0x0000040000047882 */ /* 0x000fe40000000000 */
[----:B-1----:R-:W-:-:S04]  /*6cc0*/  ULEA UR4, UR5, UR4, 0x18 ;  /* 0x0000000405047291 */ /* 0x002fc8000f8ec03f */
[----:B------:R-:W-:-:S04]  /*6cd0*/  ULEA UR4, UR36, UR4, 0x3 ;  /* 0x0000000424047291 */ /* 0x000fc8000f8e183f */
[----:B------:R-:W-:-:S04]  /*6ce0*/  UIADD3 UR4, UR4, 0x60, URZ ;  /* 0x0000006004047890 */ /* 0x000fc8000fffe03f */
[----:B------:R-:W-:-:S09]  /*6cf0*/  UPRMT UR4, UR5, 0x654, UR4 ;  /* 0x0000065405047896 */ /* 0x000fd20008000004 */
[----:B------:R-:W-:Y:S01]  /*6d00*/  SYNCS.ARRIVE.TRANS64.RED.A1T0 RZ, [UR4], RZ ;  /* 0x000000ffffff79a7 */ /* 0x000fe20008100404 */
[----:B------:R-:W-:Y:S05]  /*6d10*/  BRA `(.L_x_13) ;  /* 0x0000002c00507947 */ /* 0x000fea0003800000 */
.L_x_12:
[----:B------:R-:W-:Y:S01]  /*6d20*/  ULDC.64 UR4, c[0x0][0x8f8] ;  /* 0x00023e0000047ab9 */ /* 0x000fe20000000a00 */
[----:B------:R-:W-:Y:S01]  /*6d30*/  PRMT R10, RZ, 0x7610, R10 ;  /* 0x00007610ff0a7816 */ /* 0x000fe2000000000a */
[----:B------:R-:W-:Y:S01]  /*6d40*/  IMAD.MOV.U32 R21, RZ, RZ, -0x1 ;  /* 0xffffffffff157424 */ /* 0x000fe200078e00ff */
[----:B------:R-:W-:Y:S01]  /*6d50*/  ISETP.GE.U32.AND P0, PT, R16, UR4, PT ;  /* 0x0000000410007c0c */ /* 0x000fe2000bf06070 */
[----:B------:R-:W-:Y:S01]  /*6d60*/  IMAD.MOV.U32 R13, RZ, RZ, -0x1 ;  /* 0xffffffffff0d7424 */ /* 0x000fe200078e00ff */
[----:B------:R-:W-:Y:S02]  /*6d70*/  MOV R20, 0xffffffff ;  /* 0xffffffff00147802 */ /* 0x000fe40000000f00 */
[----:B------:R-:W-:-:S13]  /*6d80*/  ISETP.GE.U32.AND.EX P0, PT, R17, UR5, PT, P0 ;  /* 0x0000000511007c0c */ /* 0x000fda000bf06100 */
        /* <DEDUP_REMOVED lines=19> */
.L_x_140:
        /* <DEDUP_REMOVED lines=10> */
[----:B------:R-:W-:-:S03]  /*6f60*/  IMAD R13, R13, R29, R12 ;  /* 0x0000001d0d0d7224 */ /* 0x000fc600078e020c */
[----:B------:R-:W1:Y:S01]  /*6f70*/  LDC R27, c[0x0][0x8a8] ;  /* 0x00022a00ff1b7b82 */ /* 0x000e620000000800 */
[----:B------:R-:W-:Y:S01]  /*6f80*/  IMAD.IADD R11, R11, 0x1, R13 ;  /* 0x000000010b0b7824 */ /* 0x000fe200078e020d */
[----:B--2---:R-:W-:-:S04]  /*6f90*/  ISETP.NE.U32.AND P0, PT, R30, RZ, PT ;  /* 0x000000ff1e00720c */ /* 0x004fc80003f05070 */
[----:B------:R-:W-:Y:S02]  /*6fa0*/  ISETP.NE.AND.EX P0, PT, R31, RZ, PT, P0 ;  /* 0x000000ff1f00720c */ /* 0x000fe40003f05300 */
        /* <DEDUP_REMOVED lines=24> */
.L_x_141:
[----:B------:R-:W-:Y:S01]  /*7130*/  ISETP.NE.AND P0, PT, R2, 0x1, PT ;  /* 0x000000010200780c */ /* 0x000fe20003f05270 */
[----:B------:R-:W-:Y:S01]  /*7140*/  USHF.L.U32 UR4, UR38, UR4, URZ ;  /* 0x0000000426047299 */ /* 0x000fe2000800063f */
[----:B--2---:R-:W-:Y:S01]  /*7150*/  SHF.R.U64 R10, R10, R28, R11 ;  /* 0x0000001c0a0a7219 */ /* 0x004fe2000000120b */
[----:B------:R-:W-:Y:S01]  /*7160*/  VIADD R21, R27, 0xffffffff ;  /* 0xffffffff1b157836 */ /* 0x000fe20000000000 */
[----:B------:R-:W-:Y:S01]  /*7170*/  LOP3.LUT R7, R25, R32, RZ, 0xc0, !PT ;  /* 0x0000002019077212 */ /* 0x000fe200078ec0ff */
[----:B------:R-:W-:Y:S01]  /*7180*/  IMAD.MOV.U32 R13, RZ, RZ, R23 ;  /* 0x000000ffff0d7224 */ /* 0x000fe200078e0017 */
[----:B------:R-:W-:Y:S02]  /*7190*/  IADD3 R11, -R10, RZ, RZ ;  /* 0x000000ff0a0b7210 */ /* 0x000fe40007ffe1ff */
[----:B------:R-:W-:Y:S01]  /*71a0*/  LOP3.LUT R21, R20, R21, RZ, 0xc0, !PT ;  /* 0x0000001514157212 */ /* 0x000fe200078ec0ff */
[----:B------:R-:W-:Y:S02]  /*71b0*/  IMAD R7, R10, UR4, R7 ;  /* 0x000000040a077c24 */ /* 0x000fe4000f8e0207 */
[----:B------:R-:W-:-:S02]  /*71c0*/  IMAD.MOV.U32 R10, RZ, RZ, 0x1 ;  /* 0x00000001ff0a7424 */ /* 0x000fc400078e00ff */
[----:B------:R-:W-:Y:S02]  /*71d0*/  @P0 IMAD R8, R9, R24, R6 ;  /* 0x0000001809080224 */ /* 0x000fe400078e0206 */
[----:B---3--:R-:W-:Y:S02]  /*71e0*/  IMAD R6, R11, R29, R26 ;  /* 0x0000001d0b067224 */ /* 0x008fe400078e021a */
[----:B----4-:R-:W-:Y:S02]  /*71f0*/  IMAD R8, R7, R33, R8 ;  /* 0x0000002107087224 */ /* 0x010fe400078e0208 */
[----:B------:R-:W-:-:S05]  /*7200*/  IMAD R21, R6, R27, R21 ;  /* 0x0000001b06157224 */ /* 0x000fca00078e0215 */
[----:B------:R-:W-:Y:S02]  /*7210*/  SEL R20, R21, R8, !P0 ;  /* 0x0000000815147207 */ /* 0x000fe40004000000 */
[----:B------:R-:W-:-:S07]  /*7220*/  SEL R21, R8, R21, !P0 ;  /* 0x0000001508157207 */ /* 0x000fce0004000000 */
.L_x_139:
[----:B------:R-:W-:-:S08]  /*7230*/  NOP ;  /* 0x0000000000007918 */ /* 0x000fd00000000000 */
[----:B------:R-:W2:-:S00]  /*7240*/  USETMAXREG.DEALLOC.CTAPOOL 0x28 ;  /* 0x00000028000079c8 */ /* 0x000e8000080e0500 */
[----:B--2---:R-:W-:-:S13]  /*7250*/  ISETP.NE.AND P0, PT, R0, 0x1, PT ;  /* 0x000000010000780c */ /* 0x004fda0003f05270 */
[----:B------:R-:W-:Y:S05]  /*7260*/  @!P0 BRA `(.L_x_13) ;  /* 0x0000002400fc8947 */ /* 0x000fea0003800000 */
[----:B------:R-:W-:Y:S05]  /*7270*/  @!P4 BRA `(.L_x_142) ;  /* 0x000000180018c947 */ /* 0x000fea0003800000 */
[----:B------:R-:W-:-:S04]  /*7280*/  PRMT R3, R3, 0x9910, RZ ;  /* 0x0000991003037816 */ /* 0x000fc800000000ff */
[----:B------:R-:W-:-:S04]  /*7290*/  ISETP.NE.AND P0, PT, R3, RZ, PT ;  /* 0x000000ff0300720c */ /* 0x000fc80003f05270 */
[----:B------:R-:W-:-:S13]  /*72a0*/  ISETP.NE.OR P0, PT, R0, 0x2, !P0 ;  /* 0x000000020000780c */ /* 0x000fda0004705670 */
[----:B------:R-:W-:Y:S05]  /*72b0*/  @P0 BRA `(.L_x_13) ;  /* 0x0000002400e80947 */ /* 0x000fea0003800000 */
[----:B------:R-:W-:-:S13]  /*72c0*/  LOP3.LUT P1, RZ, R10, 0xff, RZ, 0xc0, !PT ;  /* 0x000000ff0aff7812 */ /* 0x000fda000782c0ff */
[----:B------:R-:W-:Y:S05]  /*72d0*/  @!P1 BRA `(.L_x_143) ;  /* 0x0000000000189947 */ /* 0x000fea0003800000 */
[----:B------:R-:W-:Y:S01]  /*72e0*/  UMOV UR4, 0x400 ;  /* 0x0000040000047882 */ /* 0x000fe20000000000 */
[----:B------:R-:W-:Y:S01]  /*72f0*/  MOV R0, RZ ;  /* 0x000000ff00007202 */ /* 0x000fe20000000f00 */
[----:B-1----:R-:W-:-:S03]  /*7300*/  ULEA UR4, UR37, UR4, 0x18 ;  /* 0x0000000425047291 */ /* 0x002fc6000f8ec03f */
[----:B------:R-:W-:-:S06]  /*7310*/  SHF.L.U32 R0, R0, 0x1f, RZ ;  /* 0x0000001f00007819 */ /* 0x000fcc00000006ff */
[----:B------:R-:W1:Y:S02]  /*7320*/  SYNCS.PHASECHK.TRANS64.TRYWAIT P0, [UR4+0x88], R0 ;  /* 0x00008800ff0075a7 */ /* 0x000e640008000144 */
[----:B-1----:R-:W-:Y:S05]  /*7330*/  @!P0 BRA `(.L_x_144) ;  /* 0x0000002800a08947 */ /* 0x002fea0003800000 */
.L_x_143:
[----:B------:R-:W-:Y:S01]  /*7340*/  PRMT R8, RZ, 0x7610, R8 ;  /* 0x00007610ff087816 */ /* 0x000fe20000000008 */
[----:B------:R-:W-:Y:S06]  /*7350*/  @P2 BRA `(.L_x_145) ;  /* 0x0000000000242947 */ /* 0x000fec0003800000 */
[----:B------:R-:W-:Y:S02]  /*7360*/  ULDC.64 UR4, c[0x0][0x588] ;  /* 0x0001620000047ab9 */ /* 0x000fe40000000a00 */
[----:B------:R-:W-:-:S04]  /*7370*/  ISETP.NE.U32.AND P0, PT, RZ, UR4, PT ;  /* 0x00000004ff007c0c */ /* 0x000fc8000bf05070 */
[----:B------:R-:W-:-:S13]  /*7380*/  ISETP.NE.AND.EX P0, PT, RZ, UR5, PT, P0 ;  /* 0x00000005ff007c0c */ /* 0x000fda000bf05300 */
[----:B------:R-:W-:Y:S05]  /*7390*/  @!P0 BRA `(.L_x_146) ;  /* 0x00000000000c8947 */ /* 0x000fea0003800000 */
[----:B------:R3:W5:Y:S01]  /*73a0*/  LDG.E R12, desc[UR48][R4.64] ;  /* 0x00000030040c7981 */ /* 0x000762000c1e1900 */
[----:B------:R-:W-:Y:S01]  /*73b0*/  IMAD.MOV.U32 R8, RZ, RZ, 0x1 ;  /* 0x00000001ff087424 */ /* 0x000fe200078e00ff */
[----:B------:R-:W-:Y:S06]  /*73c0*/  BRA `(.L_x_145) ;  /* 0x0000000000087947 */ /* 0x000fec0003800000 */
.L_x_146:
[----:B------:R-:W2:Y:S01]  /*73d0*/  LDC R12, c[0x0][0x580] ;  /* 0x00016000ff0c7b82 */ /* 0x000ea20000000800 */
[----:B------:R-:W-:-:S07]  /*73e0*/  IMAD.MOV.U32 R8, RZ, RZ, 0x1 ;  /* 0x00000001ff087424 */ /* 0x000fce00078e00ff */
.L_x_145:
[----:B------:R-:W-:Y:S05]  /*73f0*/  @!P1 BRA `(.L_x_147) ;  /* 0x0000001400409947 */ /* 0x000fea0003800000 */
[----:B-1----:R-:W1:Y:S01]  /*7400*/  LDC R3, c[0x0][0x8a8] ;  /* 0x00022a00ff037b82 */ /* 0x002e620000000800 */
[----:B------:R-:W-:Y:S01]  /*7410*/  MOV R0, 0xffffffff ;  /* 0xffffffff00007802 */ /* 0x000fe20000000f00 */
[----:B------:R-:W-:Y:S01]  /*7420*/  ULDC UR4, c[0x0][0x900] ;  /* 0x0002400000047ab9 */ /* 0x000fe20000000800 */
[----:B------:R-:W-:Y:S01]  /*7430*/  LOP3.LUT R9, R19, 0x2, RZ, 0xfc, !PT ;  /* 0x0000000213097812 */ /* 0x000fe200078efcff */
[----:B------:R-:W-:Y:S02]  /*7440*/  USHF.L.U32 UR21, UR38, UR4, URZ ;  /* 0x0000000426157299 */ /* 0x000fe4000800063f */
[----:B------:R-:W-:Y:S01]  /*7450*/  SHF.L.U32 R0, R0, UR4, RZ ;  /* 0x0000000400007c19 */ /* 0x000fe200080006ff */
[----:B------:R-:W-:Y:S01]  /*7460*/  ULDC.64 UR22, c[0x0][0x198] ;  /* 0x0000660000167ab9 */ /* 0x000fe20000000a00 */
[----:B------:R-:W-:Y:S01]  /*7470*/  ULDC.64 UR4, c[0x0][0x588] ;  /* 0x0001620000047ab9 */ /* 0x000fe20000000a00 */
[----:B------:R-:W-:Y:S01]  /*7480*/  ULDC.64 UR6, c[0x0][0x8f8] ;  /* 0x00023e0000067ab9 */ /* 0x000fe20000000a00 */
[----:B------:R-:W-:Y:S01]  /*7490*/  LOP3.LUT R0, RZ, R0, RZ, 0x33, !PT ;  /* 0x00000000ff007212 */ /* 0x000fe200078e33ff */
[----:B------:R-:W-:Y:S01]  /*74a0*/  ULDC.64 UR14, c[0x0][0x590] ;  /* 0x00016400000e7ab9 */ /* 0x000fe20000000a00 */
[----:B-1----:R-:W-:-:S07]  /*74b0*/  VIADD R3, R3, 0xffffffff ;  /* 0xffffffff03037836 */ /* 0x002fce0000000000 */
.L_x_203:
[----:B------:R-:W-:Y:S02]  /*74c0*/  ISETP.NE.U32.AND P0, PT, RZ, UR14, PT ;  /* 0x0000000eff007c0c */ /* 0x000fe4000bf05070 */
[----:B------:R-:W-:Y:S02]  /*74d0*/  R2UR UR43, R21 ;  /* 0x00000000152b72ca */ /* 0x000fe400000e0000 */
[----:B------:R-:W-:Y:S02]  /*74e0*/  R2UR UR42, R20 ;  /* 0x00000000142a72ca */ /* 0x000fe400000e0000 */
[----:B------:R-:W-:-:S09]  /*74f0*/  ISETP.NE.AND.EX P0, PT, RZ, UR15, PT, P0 ;  /* 0x0000000fff007c0c */ /* 0x000fd2000bf05300 */
[----:B------:R-:W-:Y:S02]  /*7500*/  USHF.L.U32 UR43, UR43, 0x7, URZ ;  /* 0x000000072b2b7899 */ /* 0x000fe4000800063f */
[----:B------:R-:W-:Y:S02]  /*7510*/  USHF.L.U32 UR42, UR42, 0x8, URZ ;  /* 0x000000082a2a7899 */ /* 0x000fe4000800063f */
[----:B--2-4-:R-:W-:Y:S10]  /*7520*/  @!P0 BRA `(.L_x_148) ;  /* 0x00000000002c8947 */ /* 0x014ff40003800000 */
[----:B------:R-:W-:-:S04]  /*7530*/  ISETP.NE.U32.AND P1, PT, RZ, UR4, PT ;  /* 0x00000004ff007c0c */ /* 0x000fc8000bf25070 */
[----:B------:R-:W-:-:S13]  /*7540*/  ISETP.NE.AND.EX P1, PT, RZ, UR5, PT, P1 ;  /* 0x00000005ff007c0c */ /* 0x000fda000bf25310 */
[----:B------:R-:W-:Y:S05]  /*7550*/  @!P1 BRA `(.L_x_149) ;  /* 0x0000000000189947 */ /* 0x000fea0003800000 */
[----:B---3--:R-:W1:Y:S01]  /*7560*/  LDC.64 R4, c[0x0][0x588] ;  /* 0x00016200ff047b82 */ /* 0x008e620000000a00 */
[----:B------:R-:W-:-:S04]  /*7570*/  IMAD R7, R13, UR14, RZ ;  /* 0x0000000e0d077c24 */ /* 0x000fc8000f8e02ff */
[----:B-1----:R-:W-:-:S05]  /*7580*/  IMAD.WIDE R4, R7, 0x4, R4 ;  /* 0x0000000407047825 */ /* 0x002fca00078e0204 */
[----:B--2--5:R4:W5:Y:S01]  /*7590*/  LDG.E R12, desc[UR48][R4.64] ;  /* 0x00000030040c7981 */ /* 0x024962000c1e1900 */
[----:B------:R-:W-:Y:S01]  /*75a0*/  IMAD.MOV.U32 R8, RZ, RZ, 0x1 ;  /* 0x00000001ff087424 */ /* 0x000fe200078e00ff */
[----:B------:R-:W-:Y:S06]  /*75b0*/  BRA `(.L_x_148) ;  /* 0x0000000000087947 */ /* 0x000fec0003800000 */
.L_x_149:
[----:B--2--5:R-:W1:Y:S01]  /*75c0*/  LDC R12, c[0x0][0x580] ;  /* 0x00016000ff0c7b82 */ /* 0x024e620000000800 */
[----:B------:R-:W-:-:S07]  /*75d0*/  MOV R8, 0x1 ;  /* 0x0000000100087802 */ /* 0x000fce0000000f00 */
.L_x_148:
[----:B------:R-:W-:Y:S05]  /*75e0*/  @!P0 BRA `(.L_x_150) ;  /* 0x00000000001c8947 */ /* 0x000fea0003800000 */
[----:B------:R-:W-:-:S13]  /*75f0*/  LOP3.LUT P2, RZ, R8, 0xff, RZ, 0xc0, !PT ;  /* 0x000000ff08ff7812 */ /* 0x000fda000784c0ff */
[----:B---34-:R-:W3:Y:S02]  /*7600*/  @!P2 LDC.64 R4, c[0x0][0x588] ;  /* 0x00016200ff04ab82 */ /* 0x018ee40000000a00 */
[----:B---3--:R-:W-:-:S04]  /*7610*/  @!P2 ISETP.NE.U32.AND P0, PT, R4, RZ, PT ;  /* 0x000000ff0400a20c */ /* 0x008fc80003f05070 */
[----:B------:R-:W-:Y:S02]  /*7620*/  @!P2 ISETP.NE.AND.EX P1, PT, R5, RZ, PT, P0 ;  /* 0x000000ff0500a20c */ /* 0x000fe40003f25300 */
[----:B-12--5:R-:W-:Y:S02]  /*7630*/  @P2 FSETP.EQ.AND P0, PT, R12, RZ, PT ;  /* 0x000000ff0c00220b */ /* 0x026fe40003f02000 */
[----:B------:R-:W-:Y:S01]  /*7640*/  @!P2 PLOP3.LUT P0, PT, P1, PT, PT, 0x8, 0x0 ;  /* 0x000000000000a81c */ /* 0x000fe20000f0e170 */
[----:B------:R-:W-:-:S12]  /*7650*/  BRA `(.L_x_151) ;  /* 0x0000000000047947 */ /* 0x000fd80003800000 */
.L_x_150:
[----:B-12--5:R-:W-:-:S13]  /*7660*/  FSETP.EQ.AND P0, PT, R12, RZ, PT ;  /* 0x000000ff0c00720b */ /* 0x026fda0003f02000 */
.L_x_151:
[----:B------:R-:W-:Y:S02]  /*7670*/  ISETP.NE.AND P2, PT, R9, 0x3, PT ;  /* 0x000000030900780c */ /* 0x000fe40003f45270 */
[----:B------:R-:W-:-:S04]  /*7680*/  ELECT P1, URZ, PT ;  /* 0x00000000003f782f */ /* 0x000fc80003820000 */
[----:B------:R-:W-:-:S07]  /*7690*/  PLOP3.LUT P0, PT, P1, P0, PT, 0x20, 0x0 ;  /* 0x000000000000781c */ /* 0x000fce0000f00470 */
[----:B------:R-:W-:Y:S06]  /*76a0*/  @!P2 BRA `(.L_x_152) ;  /* 0x000000000004a947 */ /* 0x000fec0003800000 */
[----:B------:R-:W-:Y:S01]  /*76b0*/  BPT.TRAP 0x1 ;  /* 0x000000040000795c */ /* 0x000fe20000300000 */
.L_x_152:
[----:B------:R-:W1:Y:S01]  /*76c0*/  S2UR UR37, SR_CgaCtaId ;  /* 0x00000000002579c3 */ /* 0x000e620000008800 */
[----:B------:R-:W-:Y:S01]  /*76d0*/  UMOV UR13, 0x400 ;  /* 0x00000400000d7882 */ /* 0x000fe20000000000 */
[----:B---34-:R-:W-:-:S05]  /*76e0*/  IMAD.MOV.U32 R4, RZ, RZ, 0x1 ;  /* 0x00000001ff047424 */ /* 0x018fca00078e00ff */
[----:B------:R-:W-:Y:S01]  /*76f0*/  SHF.L.U32 R4, R4, 0x1f, RZ ;  /* 0x0000001f04047819 */ /* 0x000fe200000006ff */
[----:B-1----:R-:W-:-:S09]  /*7700*/  ULEA UR13, UR37, UR13, 0x18 ;  /* 0x0000000d250d7291 */ /* 0x002fd2000f8ec03f */
[----:B------:R-:W1:Y:S02]  /*7710*/  SYNCS.PHASECHK.TRANS64.TRYWAIT P1, [UR13+0x60], R4 ;  /* 0x00006004ff0075a7 */ /* 0x000e64000802014d */
[----:B-1----:R-:W-:Y:S05]  /*7720*/  @!P1 BRA `(.L_x_153) ;  /* 0x0000002400bc9947 */ /* 0x002fea0003800000 */
.L_x_238:
[----:B------:R-:W-:Y:S04]  /*7730*/  BSSY B0, `(.L_x_154) ;  /* 0x000000e000007945 */ /* 0x000fe80003800000 */
[----:B------:R-:W-:Y:S05]  /*7740*/  @!P0 BRA `(.L_x_155) ;  /* 0x0000000000308947 */ /* 0x000fea0003800000 */
[----:B------:R-:W-:Y:S01]  /*7750*/  R2UR UR44, R13 ;  /* 0x000000000d2c72ca */ /* 0x000fe200000e0000 */
[----:B------:R-:W-:Y:S02]  /*7760*/  UIADD3 UR8, UP0, UR22, 0x3f0, URZ ;  /* 0x000003f016087890 */ /* 0x000fe4000ff1e03f */
[----:B------:R-:W-:Y:S02]  /*7770*/  UIADD3 UR40, UR13, 0x200, URZ ;  /* 0x000002000d287890 */ /* 0x000fe4000fffe03f */
[----:B------:R-:W-:Y:S02]  /*7780*/  UIADD3 UR41, UR13, 0x40, URZ ;  /* 0x000000400d297890 */ /* 0x000fe4000fffe03f */
[----:B------:R-:W-:Y:S01]  /*7790*/  UIADD3.X UR9, URZ, UR23, URZ, UP0, !UPT ;  /* 0x000000173f097290 */ /* 0x000fe200087fe43f */
[----:B------:R-:W-:Y:S01]  /*77a0*/  UMOV UR10, 0x0 ;  /* 0x00000000000a7882 */ /* 0x000fe20000000000 */
[----:B------:R-:W-:-:S07]  /*77b0*/  UMOV UR11, 0x10000000 ;  /* 0x10000000000b7882 */ /* 0x000fce0000000000 */
[----:B------:R2:W-:Y:S02]  /*77c0*/  UTMALDG.3D [UR40], [UR8], desc[UR10] ;  /* 0x00000a28080075b4 */ /* 0x0005e40008011000 */
[----:B--2---:R-:W-:Y:S05]  /*77d0*/  @!P2 BRA `(.L_x_156) ;  /* 0x000000000004a947 */ /* 0x004fea0003800000 */
[----:B------:R-:W-:Y:S01]  /*77e0*/  BPT.TRAP 0x1 ;  /* 0x000000040000795c */ /* 0x000fe20000300000 */
.L_x_156:
[----:B-1----:R-:W1:Y:S02]  /*77f0*/  LDC R5, c[0x0][0x800] ;  /* 0x00020000ff057b82 */ /* 0x002e640000000800 */
[----:B-1----:R2:W-:Y:S02]  /*7800*/  SYNCS.ARRIVE.TRANS64.RED.A0TR RZ, [UR13+0x40], R5 ;  /* 0x00004005ffff79a7 */ /* 0x0025e4000830040d */
.L_x_155:
[----:B------:R-:W-:Y:S05]  /*7810*/  BSYNC B0 ;  /* 0x0000000000007941 */ /* 0x000fea0003800000 */
.L_x_154:
[----:B------:R-:W-:Y:S05]  /*7820*/  @!P2 BRA `(.L_x_157) ;  /* 0x000000000004a947 */ /* 0x000fea0003800000 */
[----:B------:R-:W-:Y:S01]  /*7830*/  BPT.TRAP 0x1 ;  /* 0x000000040000795c */ /* 0x000fe20000300000 */
.L_x_157:
[----:B------:R-:W-:-:S04]  /*7840*/  UIADD3 UR33, UR13, 0x40, URZ ;  /* 0x000000400d217890 */ /* 0x000fc8000fffe03f */
[----:B------:R-:W-:-:S09]  /*7850*/  UPRMT UR16, UR37, 0x654, UR33 ;  /* 0x0000065425107896 */ /* 0x000fd20008000021 */
[----:B------:R-:W-:Y:S01]  /*7860*/  SYNCS.ARRIVE.TRANS64.RED.A1T0 RZ, [UR16], RZ ;  /* 0x000000ffffff79a7 */ /* 0x000fe20008100410 */
[----:B------:R-:W-:Y:S05]  /*7870*/  @!P2 BRA `(.L_x_158) ;  /* 0x000000000004a947 */ /* 0x000fea0003800000 */
[----:B------:R-:W-:Y:S01]  /*7880*/  BPT.TRAP 0x1 ;  /* 0x000000040000795c */ /* 0x000fe20000300000 */
.L_x_158:
[----:B------:R-:W3:Y:S02]  /*7890*/  SYNCS.PHASECHK.TRANS64.TRYWAIT P1, [UR13+0x68], R4 ;  /* 0x00006804ff0075a7 */ /* 0x000ee4000802014d */
[----:B---3--:R-:W-:Y:S05]  /*78a0*/  @!P1 BRA `(.L_x_159) ;  /* 0x0000002400749947 */ /* 0x008fea0003800000 */
.L_x_239:
[----:B------:R-:W-:Y:S04]  /*78b0*/  BSSY B0, `(.L_x_160) ;  /* 0x0000010000007945 */ /* 0x000fe80003800000 */
[----:B------:R-:W-:Y:S05]  /*78c0*/  @!P0 BRA `(.L_x_161) ;  /* 0x0000000000388947 */ /* 0x000fea0003800000 */
[----:B------:R-:W-:Y:S01]  /*78d0*/  UIADD3 UR18, UP0, UR22, 0x3f0, URZ ;  /* 0x000003f016127890 */ /* 0x000fe2000ff1e03f */
[----:B------:R-:W-:Y:S01]  /*78e0*/  R2UR UR12, R13 ;  /* 0x000000000d0c72ca */ /* 0x000fe200000e0000 */
[----:B------:R-:W-:Y:S02]  /*78f0*/  UIADD3 UR10, UR42, 0x20, URZ ;  /* 0x000000202a0a7890 */ /* 0x000fe4000fffe03f */
[----:B------:R-:W-:Y:S02]  /*7900*/  UIADD3 UR8, UR13, 0x2200, URZ ;  /* 0x000022000d087890 */ /* 0x000fe4000fffe03f */
[----:B------:R-:W-:Y:S02]  /*7910*/  UIADD3 UR9, UR13, 0x48, URZ ;  /* 0x000000480d097890 */ /* 0x000fe4000fffe03f */
[----:B------:R-:W-:Y:S01]  /*7920*/  UIADD3.X UR19, URZ, UR23, URZ, UP0, !UPT ;  /* 0x000000173f137290 */ /* 0x000fe200087fe43f */
[----:B------:R-:W-:Y:S01]  /*7930*/  UMOV UR24, 0x0 ;  /* 0x0000000000187882 */ /* 0x000fe20000000000 */
[----:B------:R-:W-:Y:S01]  /*7940*/  UMOV UR25, 0x10000000 ;  /* 0x1000000000197882 */ /* 0x000fe20000000000 */
[----:B------:R-:W-:-:S06]  /*7950*/  UMOV UR11, UR43 ;  /* 0x0000002b000b7c82 */ /* 0x000fcc0008000000 */
[----:B------:R3:W-:Y:S02]  /*7960*/  UTMALDG.3D [UR8], [UR18], desc[UR24] ;  /* 0x00001808120075b4 */ /* 0x0007e40008011000 */
[----:B---3--:R-:W-:Y:S05]  /*7970*/  @!P2 BRA `(.L_x_162) ;  /* 0x000000000004a947 */ /* 0x008fea0003800000 */
[----:B------:R-:W-:Y:S01]  /*7980*/  BPT.TRAP 0x1 ;  /* 0x000000040000795c */ /* 0x000fe20000300000 */
.L_x_162:
[----:B-12---:R-:W1:Y:S02]  /*7990*/  LDC R5, c[0x0][0x800] ;  /* 0x00020000ff057b82 */ /* 0x006e640000000800 */
[----:B-1----:R3:W-:Y:S02]  /*79a0*/  SYNCS.ARRIVE.TRANS64.RED.A0TR RZ, [UR13+0x48], R5 ;  /* 0x00004805ffff79a7 */ /* 0x0027e4000830040d */
.L_x_161:
[----:B------:R-:W-:Y:S05]  /*79b0*/  BSYNC B0 ;  /* 0x0000000000007941 */ /* 0x000fea0003800000 */
.L_x_160:
[----:B------:R-:W-:Y:S05]  /*79c0*/  @!P2 BRA `(.L_x_163) ;  /* 0x000000000004a947 */ /* 0x000fea0003800000 */
[----:B------:R-:W-:Y:S01]  /*79d0*/  BPT.TRAP 0x1 ;  /* 0x000000040000795c */ /* 0x000fe20000300000 */
.L_x_163:
[----:B------:R-:W-:-:S04]  /*79e0*/  UIADD3 UR25, UR13, 0x48, URZ ;  /* 0x000000480d197890 */ /* 0x000fc8000fffe03f */
[----:B------:R-:W-:-:S09]  /*79f0*/  UPRMT UR18, UR37, 0x654, UR25 ;  /* 0x0000065425127896 */ /* 0x000fd20008000019 */
[----:B------:R-:W-:Y:S01]  /*7a00*/  SYNCS.ARRIVE.TRANS64.RED.A1T0 RZ, [UR18], RZ ;  /* 0x000000ffffff79a7 */ /* 0x000fe20008100412 */
[----:B------:R-:W-:Y:S05]  /*7a10*/  @!P2 BRA `(.L_x_164) ;  /* 0x000000000004a947 */ /* 0x000fea0003800000 */
[----:B------:R-:W-:Y:S01]  /*7a20*/  BPT.TRAP 0x1 ;  /* 0x000000040000795c */ /* 0x000fe20000300000 */
.L_x_164:
[----:B------:R-:W4:Y:S02]  /*7a30*/  SYNCS.PHASECHK.TRANS64.TRYWAIT P1, [UR13+0x70], R4 ;  /* 0x00007004ff0075a7 */ /* 0x000f24000802014d */
[----:B----4-:R-:W-:Y:S05]  /*7a40*/  @!P1 BRA `(.L_x_165) ;  /* 0x0000002400249947 */ /* 0x010fea0003800000 */
.L_x_240:
        /* <DEDUP_REMOVED lines=12> */
[----:B----4-:R-:W-:Y:S05]  /*7b10*/  @!P2 BRA `(.L_x_168) ;  /* 0x000000000004a947 */ /* 0x010fea0003800000 */
[----:B------:R-:W-:Y:S01]  /*7b20*/  BPT.TRAP 0x1 ;  /* 0x000000040000795c */ /* 0x000fe20000300000 */
.L_x_168:
[----:B-123--:R-:W1:Y:S02]  /*7b30*/  LDC R5, c[0x0][0x800] ;  /* 0x00020000ff057b82 */ /* 0x00ee640000000800 */
[----:B-1----:R4:W-:Y:S02]  /*7b40*/  SYNCS.ARRIVE.TRANS64.RED.A0TR RZ, [UR13+0x50], R5 ;  /* 0x00005005ffff79a7 */ /* 0x0029e4000830040d */
.L_x_167:
[----:B------:R-:W-:Y:S05]  /*7b50*/  BSYNC B0 ;  /* 0x0000000000007941 */ /* 0x000fea0003800000 */
.L_x_166:
[----:B------:R-:W-:Y:S05]  /*7b60*/  @!P2 BRA `(.L_x_169) ;  /* 0x000000000004a947 */ /* 0x000fea0003800000 */
[----:B------:R-:W-:Y:S01]  /*7b70*/  BPT.TRAP 0x1 ;  /* 0x000000040000795c */ /* 0x000fe20000300000 */
.L_x_169:
[----:B------:R-:W-:-:S04]  /*7b80*/  UIADD3 UR17, UR13, 0x50, URZ ;  /* 0x000000500d117890 */ /* 0x000fc8000fffe03f */
[----:B------:R-:W-:-:S09]  /*7b90*/  UPRMT UR29, UR37, 0x654, UR17 ;  /* 0x00000654251d7896 */ /* 0x000fd20008000011 */
[----:B------:R-:W-:Y:S01]  /*7ba0*/  SYNCS.ARRIVE.TRANS64.RED.A1T0 RZ, [UR29], RZ ;  /* 0x000000ffffff79a7 */ /* 0x000fe2000810041d */
[----:B------:R-:W-:Y:S05]  /*7bb0*/  @!P2 BRA `(.L_x_170) ;  /* 0x000000000004a947 */ /* 0x000fea0003800000 */
[----:B------:R-:W-:Y:S01]  /*7bc0*/  BPT.TRAP 0x1 ;  /* 0x000000040000795c */ /* 0x000fe20000300000 */
.L_x_170:
[----:B------:R-:W5:Y:S02]  /*7bd0*/  SYNCS.PHASECHK.TRANS64.TRYWAIT P1, [UR13+0x78], R4 ;  /* 0x00007804ff0075a7 */ /* 0x000f64000802014d */
[----:B-----5:R-:W-:Y:S05]  /*7be0*/  @!P1 BRA `(.L_x_171) ;  /* 0x0000002000d49947 */ /* 0x020fea0003800000 */
.L_x_241:
        /* <DEDUP_REMOVED lines=12> */
[----:B-1----:R-:W-:Y:S05]  /*7cb0*/  @!P2 BRA `(.L_x_174) ;  /* 0x000000000004a947 */ /* 0x002fea0003800000 */
[----:B------:R-:W-:Y:S01]  /*7cc0*/  BPT.TRAP 0x1 ;  /* 0x000000040000795c */ /* 0x000fe20000300000 */
.L_x_174:
[----:B------:R-:W1:Y:S02]  /*7cd0*/  LDC R4, c[0x0][0x800] ;  /* 0x00020000ff047b82 */ /* 0x000e640000000800 */
[----:B-1----:R1:W-:Y:S02]  /*7ce0*/  SYNCS.ARRIVE.TRANS64.RED.A0TR RZ, [UR13+0x58], R4 ;  /* 0x00005804ffff79a7 */ /* 0x0023e4000830040d */
.L_x_173:
[----:B------:R-:W-:Y:S05]  /*7cf0*/  BSYNC B0 ;  /* 0x0000000000007941 */ /* 0x000fea0003800000 */
.L_x_172:
[----:B------:R-:W-:Y:S05]  /*7d00*/  @!P2 BRA `(.L_x_175) ;  /* 0x000000000004a947 */ /* 0x000fea0003800000 */
[----:B------:R-:W-:Y:S01]  /*7d10*/  BPT.TRAP 0x1 ;  /* 0x000000040000795c */ /* 0x000fe20000300000 */
.L_x_175:
[----:B------:R-:W-:-:S04]  /*7d20*/  UIADD3 UR9, UR13, 0x58, URZ ;  /* 0x000000580d097890 */ /* 0x000fc8000fffe03f */
[----:B------:R-:W-:-:S09]  /*7d30*/  UPRMT UR30, UR37, 0x654, UR9 ;  /* 0x00000654251e7896 */ /* 0x000fd20008000009 */
[----:B------:R-:W-:Y:S01]  /*7d40*/  SYNCS.ARRIVE.TRANS64.RED.A1T0 RZ, [UR30], RZ ;  /* 0x000000ffffff79a7 */ /* 0x000fe2000810041e */
[----:B------:R-:W-:Y:S05]  /*7d50*/  @!P2 BRA `(.L_x_176) ;  /* 0x000000000004a947 */ /* 0x000fea0003800000 */
[----:B------:R-:W-:Y:S01]  /*7d60*/  BPT.TRAP 0x1 ;  /* 0x000000040000795c */ /* 0x000fe20000300000 */
.L_x_176:
[----:B-1----:R-:W-:-:S04]  /*7d70*/  SHF.L.U32 R4, RZ, 0x1f, RZ ;  /* 0x0000001fff047819 */ /* 0x002fc800000006ff */
[----:B------:R-:W1:Y:S02]  /*7d80*/  SYNCS.PHASECHK.TRANS64.TRYWAIT P1, [UR13+0x60], R4 ;  /* 0x00006004ff0075a7 */ /* 0x000e64000802014d */
[----:B-1----:R-:W-:Y:S05]  /*7d90*/  @!P1 BRA `(.L_x_177) ;  /* 0x0000002000809947 */ /* 0x002fea0003800000 */
.L_x_242:
        /* <DEDUP_REMOVED lines=13> */
.L_x_180:
[----:B--234-:R-:W1:Y:S02]  /*7e70*/  LDC R5, c[0x0][0x800] ;  /* 0x00020000ff057b82 */ /* 0x01ce640000000800 */
[----:B-1----:R1:W-:Y:S02]  /*7e80*/  SYNCS.ARRIVE.TRANS64.RED.A0TR RZ, [UR13+0x40], R5 ;  /* 0x00004005ffff79a7 */ /* 0x0023e4000830040d */
.L_x_179:
[----:B------:R-:W-:Y:S05]  /*7e90*/  BSYNC B0 ;  /* 0x0000000000007941 */ /* 0x000fea0003800000 */
.L_x_178:
[----:B------:R-:W-:Y:S05]  /*7ea0*/  @!P2 BRA `(.L_x_181) ;  /* 0x000000000004a947 */ /* 0x000fea0003800000 */
[----:B------:R-:W-:Y:S01]  /*7eb0*/  BPT.TRAP 0x1 ;  /* 0x000000040000795c */ /* 0x000fe20000300000 */
.L_x_181:
[----:B------:R-:W-:Y:S01]  /*7ec0*/  SYNCS.ARRIVE.TRANS64.RED.A1T0 RZ, [UR16], RZ ;  /* 0x000000ffffff79a7 */ /* 0x000fe20008100410 */
[----:B------:R-:W-:Y:S05]  /*7ed0*/  @!P2 BRA `(.L_x_182) ;  /* 0x000000000004a947 */ /* 0x000fea0003800000 */
[----:B------:R-:W-:Y:S01]  /*7ee0*/  BPT.TRAP 0x1 ;  /* 0x000000040000795c */ /* 0x000fe20000300000 */
.L_x_182:
[----:B------:R-:W5:Y:S02]  /*7ef0*/  SYNCS.PHASECHK.TRANS64.TRYWAIT P1, [UR13+0x68], R4 ;  /* 0x00006804ff0075a7 */ /* 0x000f64000802014d */
[----:B-----5:R-:W-:Y:S05]  /*7f00*/  @!P1 BRA `(.L_x_183) ;  /* 0x00000020003c9947 */ /* 0x020fea0003800000 */
.L_x_243:
        /* <DEDUP_REMOVED lines=13> */
.L_x_186:
[----:B--234-:R-:W1:Y:S02]  /*7fe0*/  LDC R5, c[0x0][0x800] ;  /* 0x00020000ff057b82 */ /* 0x01ce640000000800 */
[----:B-1----:R1:W-:Y:S02]  /*7ff0*/  SYNCS.ARRIVE.TRANS64.RED.A0TR RZ, [UR13+0x48], R5 ;  /* 0x00004805ffff79a7 */ /* 0x0023e4000830040d */
.L_x_185:
[----:B------:R-:W-:Y:S05]  /*8000*/  BSYNC B0 ;  /* 0x0000000000007941 */ /* 0x000fea0003800000 */
.L_x_184:
[----:B------:R-:W-:Y:S05]  /*8010*/  @!P2 BRA `(.L_x_187) ;  /* 0x000000000004a947 */ /* 0x000fea0003800000 */
[----:B------:R-:W-:Y:S01]  /*8020*/  BPT.TRAP 0x1 ;  /* 0x000000040000795c */ /* 0x000fe20000300000 */
.L_x_187:
[----:B------:R-:W-:Y:S01]  /*8030*/  SYNCS.ARRIVE.TRANS64.RED.A1T0 RZ, [UR18], RZ ;  /* 0x000000ffffff79a7 */ /* 0x000fe20008100412 */
[----:B------:R-:W-:Y:S05]  /*8040*/  @!P2 BRA `(.L_x_188) ;  /* 0x000000000004a947 */ /* 0x000fea0003800000 */
[----:B------:R-:W-:Y:S01]  /*8050*/  BPT.TRAP 0x1 ;  /* 0x000000040000795c */ /* 0x000fe20000300000 */
.L_x_188:
[----:B------:R-:W5:Y:S02]  /*8060*/  SYNCS.PHASECHK.TRANS64.TRYWAIT P1, [UR13+0x70], R4 ;  /* 0x00007004ff0075a7 */ /* 0x000f64000802014d */
[----:B-----5:R-:W-:Y:S05]  /*8070*/  @!P1 BRA `(.L_x_189) ;  /* 0x0000001c00f89947 */ /* 0x020fea0003800000 */
.L_x_244:
        /* <DEDUP_REMOVED lines=13> */
.L_x_192:
[----:B--234-:R-:W1:Y:S02]  /*8150*/  LDC R5, c[0x0][0x800] ;  /* 0x00020000ff057b82 */ /* 0x01ce640000000800 */
[----:B-1----:R1:W-:Y:S02]  /*8160*/  SYNCS.ARRIVE.TRANS64.RED.A0TR RZ, [UR13+0x50], R5 ;  /* 0x00005005ffff79a7 */ /* 0x0023e4000830040d */
.L_x_191:
[----:B------:R-:W-:Y:S05]  /*8170*/  BSYNC B0 ;  /* 0x0000000000007941 */ /* 0x000fea0003800000 */
.L_x_190:
[----:B------:R-:W-:Y:S05]  /*8180*/  @!P2 BRA `(.L_x_193) ;  /* 0x000000000004a947 */ /* 0x000fea0003800000 */
[----:B------:R-:W-:Y:S01]  /*8190*/  BPT.TRAP 0x1 ;  /* 0x000000040000795c */ /* 0x000fe20000300000 */
.L_x_193:
[----:B------:R-:W-:Y:S01]  /*81a0*/  SYNCS.ARRIVE.TRANS64.RED.A1T0 RZ, [UR29], RZ ;  /* 0x000000ffffff79a7 */ /* 0x000fe2000810041d */
[----:B------:R-:W-:Y:S05]  /*81b0*/  @!P2 BRA `(.L_x_194) ;  /* 0x000000000004a947 */ /* 0x000fea0003800000 */
[----:B------:R-:W-:Y:S01]  /*81c0*/  BPT.TRAP 0x1 ;  /* 0x000000040000795c */ /* 0x000fe20000300000 */
.L_x_194:
[----:B------:R-:W5:Y:S02]  /*81d0*/  SYNCS.PHASECHK.TRANS64.TRYWAIT P1, [UR13+0x78], R4 ;  /* 0x00007804ff0075a7 */ /* 0x000f64000802014d */
[----:B-----5:R-:W-:Y:S05]  /*81e0*/  @!P1 BRA `(.L_x_195) ;  /* 0x0000001c00b49947 */ /* 0x020fea0003800000 */
.L_x_245:
        /* <DEDUP_REMOVED lines=13> */
.L_x_198:
[----:B------:R-:W1:Y:S02]  /*82c0*/  LDC R4, c[0x0][0x800] ;  /* 0x00020000ff047b82 */ /* 0x000e640000000800 */
[----:B-1----:R1:W-:Y:S02]  /*82d0*/  SYNCS.ARRIVE.TRANS64.RED.A0TR RZ, [UR13+0x58], R4 ;  /* 0x00005804ffff79a7 */ /* 0x0023e4000830040d */
.L_x_197:
[----:B------:R-:W-:Y:S05]  /*82e0*/  BSYNC B0 ;  /* 0x0000000000007941 */ /* 0x000fea0003800000 */
.L_x_196:
[----:B------:R-:W-:Y:S05]  /*82f0*/  @!P2 BRA `(.L_x_199) ;  /* 0x000000000004a947 */ /* 0x000fea0003800000 */
[----:B------:R-:W-:Y:S01]  /*8300*/  BPT.TRAP 0x1 ;  /* 0x000000040000795c */ /* 0x000fe20000300000 */
.L_x_199:
[----:B------:R-:W-:Y:S01]  /*8310*/  IADD3 R16, P0, R16, UR46, RZ ;  /* 0x0000002e10107c10 */ /* 0x000fe2000ff1e0ff */
[----:B------:R-:W-:Y:S01]  /*8320*/  SYNCS.ARRIVE.TRANS64.RED.A1T0 RZ, [UR30], RZ ;  /* 0x000000ffffff79a7 */ /* 0x000fe2000810041e */
[----:B-1----:R-:W-:Y:S01]  /*8330*/  PRMT R4, RZ, 0x7610, R4 ;  /* 0x00007610ff047816 */ /* 0x002fe20000000004 */
[----:B------:R-:W-:Y:S01]  /*8340*/  IMAD.MOV.U32 R21, RZ, RZ, -0x1 ;  /* 0xffffffffff157424 */ /* 0x000fe200078e00ff */
[----:B------:R-:W-:Y:S01]  /*8350*/  IADD3.X R17, R17, UR39, RZ, P0, !PT ;  /* 0x0000002711117c10 */ /* 0x000fe200087fe4ff */
[----:B------:R-:W-:Y:S01]  /*8360*/  IMAD.MOV.U32 R13, RZ, RZ, -0x1 ;  /* 0xffffffffff0d7424 */ /* 0x000fe200078e00ff */
[----:B------:R-:W-:Y:S02]  /*8370*/  ISETP.GE.U32.AND P0, PT, R16, UR6, PT ;  /* 0x0000000610007c0c */ /* 0x000fe4000bf06070 */
[----:B------:R-:W-:Y:S02]  /*8380*/  MOV R20, 0xffffffff ;  /* 0xffffffff00147802 */ /* 0x000fe40000000f00 */
[----:B------:R-:W-:-:S13]  /*8390*/  ISETP.GE.U32.AND.EX P0, PT, R17, UR7, PT, P0 ;  /* 0x0000000711007c0c */ /* 0x000fda000bf06100 */
[----:B------:R-:W-:Y:S05]  /*83a0*/  @P0 BRA `(.L_x_200) ;  /* 0x00000004004c0947 */ /* 0x000fea0003800000 */
[----:B------:R-:W1:Y:S01]  /*83b0*/  S2R R25, SR_CTAID.X ;  /* 0x0000000000197919 */ /* 0x000e620000002500 */
[----:B------:R-:W5:Y:S01]  /*83c0*/  LDC.64 R14, c[0x0][0x8d0] ;  /* 0x00023400ff0e7b82 */ /* 0x000f620000000a00 */
[----:B------:R-:W-:Y:S01]  /*83d0*/  ULDC UR8, c[0x0][0x150] ;  /* 0x0000540000087ab9 */ /* 0x000fe20000000800 */
[----:B--234-:R-:W-:Y:S01]  /*83e0*/  MOV R5, R17 ;  /* 0x0000001100057202 */ /* 0x01cfe20000000f00 */
[----:B------:R-:W2:Y:S05]  /*83f0*/  S2R R20, SR_CTAID.Y ;  /* 0x0000000000147919 */ /* 0x000eaa0000002600 */
[----:B------:R-:W3:Y:S08]  /*8400*/  LDC R18, c[0x0][0x144] ;  /* 0x00005100ff127b82 */ /* 0x000ef00000000800 */
[----:B------:R-:W4:Y:S08]  /*8410*/  LDC R21, c[0x0][0x148] ;  /* 0x00005200ff157b82 */ /* 0x000f300000000800 */
[----:B------:R-:W3:Y:S01]  /*8420*/  LDC R23, c[0x0][0x8d8] ;  /* 0x00023600ff177b82 */ /* 0x000ee20000000800 */
[----:B-----5:R-:W-:-:S04]  /*8430*/  ISETP.NE.U32.AND P0, PT, R14, RZ, PT ;  /* 0x000000ff0e00720c */ /* 0x020fc80003f05070 */
[----:B------:R-:W-:Y:S02]  /*8440*/  ISETP.NE.AND.EX P0, PT, R15, RZ, PT, P0 ;  /* 0x000000ff0f00720c */ /* 0x000fe40003f05300 */
[----:B-1----:R-:W-:Y:S01]  /*8450*/  I2FP.F32.U32 R4, R25 ;  /* 0x0000001900047245 */ /* 0x002fe20000201000 */
[----:B------:R-:W1:Y:S04]  /*8460*/  LDC.64 R10, c[0x0][0x8c8] ;  /* 0x00023200ff0a7b82 */ /* 0x000e680000000a00 */
[----:B------:R-:W-:Y:S01]  /*8470*/  FMUL R6, R4, UR8 ;  /* 0x0000000804067c20 */ /* 0x000fe20008400000 */
[----:B--2---:R-:W-:Y:S01]  /*8480*/  I2FP.F32.U32 R4, R20 ;  /* 0x0000001400047245 */ /* 0x004fe20000201000 */
[----:B------:R-:W-:Y:S02]  /*8490*/  ULDC UR8, c[0x0][0x154] ;  /* 0x0000550000087ab9 */ /* 0x000fe40000000800 */
[----:B------:R2:W1:Y:S02]  /*84a0*/  F2I.U32.TRUNC.NTZ R24, R6 ;  /* 0x0000000600187305 */ /* 0x000464000020f000 */
[----:B------:R-:W-:Y:S01]  /*84b0*/  FMUL R22, R4, UR8 ;  /* 0x0000000804167c20 */ /* 0x000fe20008400000 */
[----:B------:R-:W-:-:S05]  /*84c0*/  IMAD.MOV.U32 R4, RZ, RZ, R16 ;  /* 0x000000ffff047224 */ /* 0x000fca00078e0010 */
[----:B------:R-:W1:Y:S01]  /*84d0*/  F2I.U32.TRUNC.NTZ R22, R22 ;  /* 0x0000001600167305 */ /* 0x000e62000020f000 */
[----:B--234-:R-:W-:Y:S05]  /*84e0*/  @!P0 BRA `(.L_x_201) ;  /* 0x0000000000288947 */ /* 0x01cfea0003800000 */
[----:B------:R-:W2:Y:S02]  /*84f0*/  LDC R5, c[0x0][0x8dc] ;  /* 0x00023700ff057b82 */ /* 0x000ea40000000800 */
[----:B--2---:R-:W-:-:S05]  /*8500*/  IADD3 R5, P0, R16, R5, RZ ;  /* 0x0000000510057210 */ /* 0x004fca0007f1e0ff */
[----:B------:R-:W-:-:S04]  /*8510*/  IMAD.X R13, RZ, RZ, R17, P0 ;  /* 0x000000ffff0d7224 */ /* 0x000fc800000e0611 */
[----:B------:R-:W-:-:S04]  /*8520*/  IMAD.WIDE.U32 R6, R13, R14, RZ ;  /* 0x0000000e0d067225 */ /* 0x000fc800078e00ff */
[----:B------:R-:W-:-:S04]  /*8530*/  IMAD.WIDE.U32 R6, P0, R5, R15, R6 ;  /* 0x0000000f05067225 */ /* 0x000fc80007800006 */
[----:B------:R-:W-:Y:S01]  /*8540*/  IMAD.WIDE.U32 R4, R5, R14, RZ ;  /* 0x0000000e05047225 */ /* 0x000fe200078e00ff */
[----:B------:R-:W-:-:S04]  /*8550*/  MOV R4, R7 ;  /* 0x0000000700047202 */ /* 0x000fc80000000f00 */
[----:B------:R-:W-:Y:S01]  /*8560*/  IADD3 RZ, P1, R5, R6, RZ ;  /* 0x0000000605ff7210 */ /* 0x000fe20007f3e0ff */
[----:B------:R-:W-:-:S04]  /*8570*/  IMAD.X R5, RZ, RZ, RZ, P0 ;  /* 0x000000ffff057224 */ /* 0x000fc800000e06ff */
[----:B------:R-:W-:-:S08]  /*8580*/  IMAD.WIDE.U32.X R4, R13, R15, R4, P1 ;  /* 0x0000000f0d047225 */ /* 0x000fd000008e0404 */
.L_x_201:
[----:B------:R-:W-:Y:S01]  /*8590*/  ISETP.NE.AND P2, PT, R2, 0x1, PT ;  /* 0x000000010200780c */ /* 0x000fe20003f45270 */
[----:B-1----:R-:W-:Y:S01]  /*85a0*/  IMAD.MOV R24, RZ, RZ, -R24 ;  /* 0x000000ffff187224 */ /* 0x002fe200078e0a18 */
[-CC-:B------:R-:W-:Y:S01]  /*85b0*/  SHF.R.U64 R13, R4, R23.reuse, R5.reuse ;  /* 0x00000017040d7219 */ /* 0x180fe20000001205 */
[----:B------:R-:W1:Y:S01]  /*85c0*/  LDC.64 R14, c[0x0][0x8e8] ;  /* 0x00023a00ff0e7b82 */ /* 0x000e620000000a00 */
[----:B------:R-:W-:Y:S01]  /*85d0*/  SHF.R.U32.HI R23, RZ, R23, R5 ;  /* 0x00000017ff177219 */ /* 0x000fe20000011605 */
[----:B------:R-:W-:Y:S01]  /*85e0*/  IMAD R18, R18, R24, R25 ;  /* 0x0000001812127224 */ /* 0x000fe200078e0219 */
[----:B------:R-:W-:Y:S01]  /*85f0*/  IADD3 R25, P0, RZ, -R13, RZ ;  /* 0x8000000dff197210 */ /* 0x000fe20007f1e0ff */
[----:B------:R-:W-:-:S03]  /*8600*/  IMAD.MOV R22, RZ, RZ, -R22 ;  /* 0x000000ffff167224 */ /* 0x000fc600078e0a16 */
[----:B------:R-:W-:Y:S01]  /*8610*/  IADD3.X R23, RZ, ~R23, RZ, P0, !PT ;  /* 0x80000017ff177210 */ /* 0x000fe200007fe4ff */
[----:B------:R-:W2:Y:S01]  /*8620*/  LDC R7, c[0x0][0x8c0] ;  /* 0x00023000ff077b82 */ /* 0x000ea20000000800 */
[----:B------:R-:W-:-:S04]  /*8630*/  IMAD.WIDE.U32 R4, R25, R10, R16 ;  /* 0x0000000a19047225 */ /* 0x000fc800078e0010 */
[----:B------:R-:W-:Y:S02]  /*8640*/  @P2 IMAD R18, R21, R22, R20 ;  /* 0x0000001615122224 */ /* 0x000fe400078e0214 */
[----:B------:R-:W-:Y:S01]  /*8650*/  IMAD R6, R23, R10, RZ ;  /* 0x0000000a17067224 */ /* 0x000fe200078e02ff */
[----:B------:R-:W3:Y:S03]  /*8660*/  LDC R22, c[0x0][0x8b0] ;  /* 0x00022c00ff167b82 */ /* 0x000ee60000000800 */
[----:B------:R-:W-:-:S04]  /*8670*/  IMAD R11, R25, R11, R6 ;  /* 0x0000000b190b7224 */ /* 0x000fc800078e0206 */
[----:B------:R-:W-:Y:S01]  /*8680*/  IMAD.IADD R6, R5, 0x1, R11 ;  /* 0x0000000105067824 */ /* 0x000fe200078e020b */
[----:B------:R-:W4:Y:S01]  /*8690*/  LDC R27, c[0x0][0x900] ;  /* 0x00024000ff1b7b82 */ /* 0x000f220000000800 */
[----:B-1----:R-:W-:-:S04]  /*86a0*/  ISETP.NE.U32.AND P0, PT, R14, RZ, PT ;  /* 0x000000ff0e00720c */ /* 0x002fc80003f05070 */
[----:B------:R-:W-:-:S03]  /*86b0*/  ISETP.NE.AND.EX P0, PT, R15, RZ, PT, P0 ;  /* 0x000000ff0f00720c */ /* 0x000fc60003f05300 */
[----:B------:R-:W1:Y:S01]  /*86c0*/  LDC R23, c[0x0][0x8f0] ;  /* 0x00023c00ff177b82 */ /* 0x000e620000000800 */
[-CC-:B--2---:R-:W-:Y:S02]  /*86d0*/  SHF.R.U64 R20, R4, R7.reuse, R6.reuse ;  /* 0x0000000704147219 */ /* 0x184fe40000001206 */
[----:B------:R-:W-:-:S05]  /*86e0*/  SHF.R.U32.HI R7, RZ, R7, R6 ;  /* 0x00000007ff077219 */ /* 0x000fca0000011606 */
[----:B------:R-:W2:Y:S01]  /*86f0*/  LDC R11, c[0x0][0x8e0] ;  /* 0x00023800ff0b7b82 */ /* 0x000ea20000000800 */
[-CC-:B---3--:R-:W-:Y:S02]  /*8700*/  SHF.R.U64 R25, R20, R22.reuse, R7.reuse ;  /* 0x0000001614197219 */ /* 0x188fe40000001207 */
[----:B------:R-:W-:-:S05]  /*8710*/  SHF.R.U32.HI R4, RZ, R22, R7 ;  /* 0x00000016ff047219 */ /* 0x000fca0000011607 */
[----:B------:R-:W3:Y:S01]  /*8720*/  LDC R21, c[0x0][0x8b8] ;  /* 0x00022e00ff157b82 */ /* 0x000ee20000000800 */
[-CC-:B----4-:R-:W-:Y:S02]  /*8730*/  SHF.R.U64 R22, R25, R27.reuse, R4.reuse ;  /* 0x0000001b19167219 */ /* 0x190fe40000001204 */
[----:B------:R-:W-:-:S03]  /*8740*/  SHF.R.U32.HI R27, RZ, R27, R4 ;  /* 0x0000001bff1b7219 */ /* 0x000fc60000011604 */
[----:B------:R-:W-:Y:S01]  /*8750*/  IMAD.MOV.U32 R4, RZ, RZ, R22 ;  /* 0x000000ffff047224 */ /* 0x000fe200078e0016 */
[----:B------:R-:W-:Y:S01]  /*8760*/  MOV R5, R27 ;  /* 0x0000001b00057202 */ /* 0x000fe20000000f00 */
[----:B------:R-:W4:Y:S01]  /*8770*/  LDC R10, c[0x0][0x8a8] ;  /* 0x00022a00ff0a7b82 */ /* 0x000f220000000800 */
[----:B------:R-:W-:Y:S05]  /*8780*/  @!P0 BRA `(.L_x_202) ;  /* 0x0000000000288947 */ /* 0x000fea0003800000 */
[----:B------:R-:W5:Y:S02]  /*8790*/  LDC R5, c[0x0][0x8f4] ;  /* 0x00023d00ff057b82 */ /* 0x000f640000000800 */
[----:B-----5:R-:W-:-:S05]  /*87a0*/  IADD3 R5, P0, R22, R5, RZ ;  /* 0x0000000516057210 */ /* 0x020fca0007f1e0ff */
        /* <DEDUP_REMOVED lines=8> */
.L_x_202:
[----:B-1----:R-:W-:Y:S02]  /*8830*/  SHF.R.U64 R4, R4, R23, R5 ;  /* 0x0000001704047219 */ /* 0x002fe40000001205 */
[----:B------:R-:W-:Y:S02]  /*8840*/  LOP3.LUT R25, R25, R0, RZ, 0xc0, !PT ;  /* 0x0000000019197212 */ /* 0x000fe400078ec0ff */
[----:B------:R-:W-:Y:S01]  /*8850*/  LOP3.LUT R20, R20, R3, RZ, 0xc0, !PT ;  /* 0x0000000314147212 */ /* 0x000fe200078ec0ff */
[----:B------:R-:W-:Y:S02]  /*8860*/  IMAD.MOV R5, RZ, RZ, -R4 ;  /* 0x000000ffff057224 */ /* 0x000fe400078e0a04 */
[----:B------:R-:W-:Y:S02]  /*8870*/  IMAD R25, R4, UR21, R25 ;  /* 0x0000001504197c24 */ /* 0x000fe4000f8e0219 */
[----:B--2---:R-:W-:Y:S02]  /*8880*/  IMAD R11, R5, R11, R22 ;  /* 0x0000000b050b7224 */ /* 0x004fe400078e0216 */
[----:B---3--:R-:W-:-:S02]  /*8890*/  IMAD R21, R25, R21, R18 ;  /* 0x0000001519157224 */ /* 0x008fc400078e0212 */
[----:B----4-:R-:W-:Y:S02]  /*88a0*/  IMAD R10, R11, R10, R20 ;  /* 0x0000000a0b0a7224 */ /* 0x010fe400078e0214 */
[----:B------:R-:W-:-:S03]  /*88b0*/  IMAD.MOV.U32 R4, RZ, RZ, 0x1 ;  /* 0x00000001ff047424 */ /* 0x000fc600078e00ff */
[----:B------:R-:W-:Y:S02]  /*88c0*/  SEL R20, R10, R21, !P2 ;  /* 0x000000150a147207 */ /* 0x000fe40005000000 */
[----:B------:R-:W-:-:S07]  /*88d0*/  SEL R21, R21, R10, !P2 ;  /* 0x0000000a15157207 */ /* 0x000fce0005000000 */
.L_x_200:
[----:B------:R-:W-:-:S13]  /*88e0*/  LOP3.LUT P0, RZ, R4, 0xff, RZ, 0xc0, !PT ;  /* 0x000000ff04ff7812 */ /* 0x000fda000780c0ff */
[----:B------:R-:W-:Y:S05]  /*88f0*/  @P0 BRA `(.L_x_203) ;  /* 0xffffffe800f00947 */ /* 0x000fea000383ffff */
.L_x_147:
[----:B------:R-:W-:-:S13]  /*8900*/  ELECT P0, URZ, PT ;  /* 0x00000000003f782f */ /* 0x000fda0003800000 */
[----:B------:R-:W-:Y:S05]  /*8910*/  @!P0 BRA `(.L_x_13) ;  /* 0x0000001000508947 */ /* 0x000fea0003800000 */
[----:B------:R-:W-:-:S04]  /*8920*/  LOP3.LUT R19, R19, 0x2, RZ, 0xfc, !PT ;  /* 0x0000000213137812 */ /* 0x000fc800078efcff */
[----:B------:R-:W-:-:S13]  /*8930*/  ISETP.NE.AND P1, PT, R19, 0x3, PT ;  /* 0x000000031300780c */ /* 0x000fda0003f25270 */
[----:B------:R-:W-:Y:S05]  /*8940*/  @!P1 BRA `(.L_x_204) ;  /* 0x0000000000049947 */ /* 0x000fea0003800000 */
[----:B-1----:R-:W-:Y:S01]  /*8950*/  BPT.TRAP 0x1 ;  /* 0x000000040000795c */ /* 0x002fe20000300000 */
.L_x_204:
[----:B-1----:R-:W-:Y:S01]  /*8960*/  MOV R0, 0x400 ;  /* 0x0000040000007802 */ /* 0x002fe20000000f00 */
[----:B------:R-:W-:Y:S01]  /*8970*/  IMAD.MOV.U32 R2, RZ, RZ, 0x1 ;  /* 0x00000001ff027424 */ /* 0x000fe200078e00ff */
[----:B------:R-:W-:-:S04]  /*8980*/  MOV R3, UR37 ;  /* 0x0000002500037c02 */ /* 0x000fc80008000f00 */
[----:B------:R-:W-:Y:S02]  /*8990*/  LEA R0, R3, R0, 0x18 ;  /* 0x0000000003007211 */ /* 0x000fe400078ec0ff */
[----:B------:R-:W-:-:S04]  /*89a0*/  SHF.L.U32 R3, R2, 0x1f, RZ ;  /* 0x0000001f02037819 */ /* 0x000fc800000006ff */
[----:B------:R-:W1:Y:S02]  /*89b0*/  SYNCS.PHASECHK.TRANS64.TRYWAIT P0, [R0+URZ+0x60], R3 ;  /* 0x00006003000075a7 */ /* 0x000e64000800017f */
[----:B-1----:R-:W-:Y:S05]  /*89c0*/  @!P0 BRA `(.L_x_205) ;  /* 0x0000001400d48947 */ /* 0x002fea0003800000 */
.L_x_246:
[----:B------:R-:W-:Y:S05]  /*89d0*/  @!P1 BRA `(.L_x_206) ;  /* 0x0000000000049947 */ /* 0x000fea0003800000 */
[----:B------:R-:W-:Y:S01]  /*89e0*/  BPT.TRAP 0x1 ;  /* 0x000000040000795c */ /* 0x000fe20000300000 */
.L_x_206:
[----:B------:R-:W1:Y:S02]  /*89f0*/  SYNCS.PHASECHK.TRANS64.TRYWAIT P0, [R0+URZ+0x68], R3 ;  /* 0x00006803000075a7 */ /* 0x000e64000800017f */
[----:B-1----:R-:W-:Y:S05]  /*8a00*/  @!P0 BRA `(.L_x_207) ;  /* 0x0000001400d88947 */ /* 0x002fea0003800000 */
.L_x_247:
[----:B------:R-:W-:Y:S05]  /*8a10*/  @!P1 BRA `(.L_x_208) ;  /* 0x0000000000049947 */ /* 0x000fea0003800000 */
[----:B------:R-:W-:Y:S01]  /*8a20*/  BPT.TRAP 0x1 ;  /* 0x000000040000795c */ /* 0x000fe20000300000 */
.L_x_208:
[----:B------:R-:W1:Y:S02]  /*8a30*/  SYNCS.PHASECHK.TRANS64.TRYWAIT P0, [R0+URZ+0x70], R3 ;  /* 0x00007003000075a7 */ /* 0x000e64000800017f */
[----:B-1----:R-:W-:Y:S05]  /*8a40*/  @!P0 BRA `(.L_x_209) ;  /* 0x0000001400dc8947 */ /* 0x002fea0003800000 */
.L_x_248:
[----:B------:R-:W-:Y:S05]  /*8a50*/  @!P1 BRA `(.L_x_210) ;  /* 0x0000000000049947 */ /* 0x000fea0003800000 */
[----:B------:R-:W-:Y:S01]  /*8a60*/  BPT.TRAP 0x1 ;  /* 0x000000040000795c */ /* 0x000fe20000300000 */
.L_x_210:
[----:B------:R-:W-:-:S05]  /*8a70*/  IMAD.MOV.U32 R3, RZ, RZ, 0x1 ;  /* 0x00000001ff037424 */ /* 0x000fca00078e00ff */
[----:B------:R-:W-:-:S07]  /*8a80*/  SHF.L.U32 R3, R3, 0x1f, RZ ;  /* 0x0000001f03037819 */ /* 0x000fce00000006ff */
.L_x_211:
[----:B------:R1:W1:Y:S02]  /*8a90*/  SYNCS.PHASECHK.TRANS64.TRYWAIT P0, [R0+URZ+0x78], R3 ;  /* 0x00007803000075a7 */ /* 0x000264000800017f */
[----:B-1----:R-:W-:Y:S05]  /*8aa0*/  @!P0 NANOSLEEP.SYNCS 0x989680 ;  /* 0x009896800000895d */ /* 0x002fea0003900000 */
[----:B------:R-:W1:Y:S02]  /*8ab0*/  @!P0 SYNCS.PHASECHK.TRANS64 P0, [R0+URZ+0x78], R3 ;  /* 0x00007803000085a7 */ /* 0x000e64000800007f */
[----:B-1----:R-:W-:Y:S05]  /*8ac0*/  @P0 BRA `(.L_x_13) ;  /* 0x0000000c00e40947 */ /* 0x002fea0003800000 */
[----:B------:R-:W-:Y:S05]  /*8ad0*/  BRA `(.L_x_211) ;  /* 0xfffffffc00ec7947 */ /* 0x000fea000383ffff */
.L_x_142:
[----:B------:R-:W-:Y:S01]  /*8ae0*/  LOP3.LUT P0, RZ, R10, 0xff, RZ, 0xc0, !PT ;  /* 0x000000ff0aff7812 */ /* 0x000fe2000780c0ff */
[----:B------:R-:W-:Y:S01]  /*8af0*/  IMAD.MOV.U32 R9, RZ, RZ, RZ ;  /* 0x000000ffff097224 */ /* 0x000fe200078e00ff */
[----:B------:R-:W-:-:S11]  /*8b00*/  MOV R10, 0x1 ;  /* 0x00000001000a7802 */ /* 0x000fd60000000f00 */
[----:B------:R-:W-:Y:S05]  /*8b10*/  @!P0 BRA `(.L_x_212) ;  /* 0x0000000c001c8947 */ /* 0x000fea0003800000 */
[----:B------:R-:W2:Y:S01]  /*8b20*/  LDC R0, c[0x0][0x28c] ;  /* 0x0000a300ff007b82 */ /* 0x000ea20000000800 */
[----:B------:R-:W-:Y:S01]  /*8b30*/  ULDC UR6, c[0x0][0x900] ;  /* 0x0002400000067ab9 */ /* 0x000fe20000000800 */
[----:B------:R-:W-:Y:S01]  /*8b40*/  UMOV UR7, 0xffffffff ;  /* 0xffffffff00077882 */ /* 0x000fe20000000000 */
[----:B------:R-:W-:Y:S01]  /*8b50*/  BSSY B0, `(.L_x_212) ;  /* 0x00000c3000007945 */ /* 0x000fe20003800000 */
[----:B-1----:R-:W-:Y:S01]  /*8b60*/  USHF.L.U32 UR4, UR37, 0x7, URZ ;  /* 0x0000000725047899 */ /* 0x002fe2000800063f */
[----:B------:R-:W-:Y:S01]  /*8b70*/  LOP3.LUT R11, R22, 0x2, RZ, 0xfc, !PT ;  /* 0x00000002160b7812 */ /* 0x000fe200078efcff */
[----:B------:R-:W-:Y:S01]  /*8b80*/  USHF.L.U32 UR7, UR7, UR6, URZ ;  /* 0x0000000607077299 */ /* 0x000fe2000800063f */
[----:B------:R-:W-:Y:S01]  /*8b90*/  IMAD.MOV.U32 R10, RZ, RZ, 0x1 ;  /* 0x00000001ff0a7424 */ /* 0x000fe200078e00ff */
[----:B------:R-:W-:Y:S01]  /*8ba0*/  ULDC UR5, c[0x0][0x8a8] ;  /* 0x00022a0000057ab9 */ /* 0x000fe20000000800 */
[----:B------:R-:W-:Y:S01]  /*8bb0*/  IMAD.MOV.U32 R9, RZ, RZ, RZ ;  /* 0x000000ffff097224 */ /* 0x000fe200078e00ff */
[----:B------:R-:W-:-:S02]  /*8bc0*/  USHF.L.U32 UR22, UR37, 0xd, URZ ;  /* 0x0000000d25167899 */ /* 0x000fc4000800063f */
[----:B------:R-:W-:Y:S02]  /*8bd0*/  ULOP3.LUT UR4, UR4, 0x80, URZ, 0xc0, !UPT ;  /* 0x0000008004047892 */ /* 0x000fe4000f8ec03f */
[----:B------:R-:W-:Y:S02]  /*8be0*/  UIADD3 UR5, UR5, -0x1, URZ ;  /* 0xffffffff05057890 */ /* 0x000fe4000fffe03f */
[----:B------:R-:W-:Y:S02]  /*8bf0*/  USHF.L.U32 UR18, UR38, UR6, URZ ;  /* 0x0000000626127299 */ /* 0x000fe4000800063f */
[----:B------:R-:W-:Y:S01]  /*8c00*/  ULOP3.LUT UR17, URZ, UR7, URZ, 0x33, !UPT ;  /* 0x000000073f117292 */ /* 0x000fe2000f8e333f */
[----:B------:R-:W-:Y:S01]  /*8c10*/  ULDC.64 UR20, c[0x0][0x198] ;  /* 0x0000660000147ab9 */ /* 0x000fe20000000a00 */
[----:B--2---:R-:W-:-:S05]  /*8c20*/  VIADD R0, R0, 0x3f ;  /* 0x0000003f00007836 */ /* 0x004fca0000000000 */
[----:B------:R-:W-:-:S04]  /*8c30*/  SHF.R.S32.HI R3, RZ, 0x1f, R0 ;  /* 0x0000001fff037819 */ /* 0x000fc80000011400 */
[----:B------:R-:W-:Y:S02]  /*8c40*/  LEA.HI R3, R3, R0, RZ, 0x6 ;  /* 0x0000000003037211 */ /* 0x000fe400078f30ff */
[----:B------:R-:W-:Y:S02]  /*8c50*/  MOV R0, 0x1 ;  /* 0x0000000100007802 */ /* 0x000fe40000000f00 */
[--C-:B------:R-:W-:Y:S02]  /*8c60*/  SHF.R.S32.HI R8, RZ, 0x6, R3.reuse ;  /* 0x00000006ff087819 */ /* 0x100fe40000011403 */
[----:B------:R-:W-:Y:S02]  /*8c70*/  PRMT R3, R0, 0x7610, R3 ;  /* 0x0000761000037816 */ /* 0x000fe40000000003 */
[----:B------:R-:W-:-:S07]  /*8c80*/  IADD3 R0, R8, 0x1, RZ ;  /* 0x0000000108007810 */ /* 0x000fce0007ffe0ff */
.L_x_223:
[----:B------:R-:W-:-:S03]  /*8c90*/  UMOV UR6, 0xffffffff ;  /* 0xffffffff00067882 */ /* 0x000fc60000000000 */
[----:B------:R-:W-:Y:S05]  /*8ca0*/  BRA.DIV UR6, `(.L_x_213) ;  /* 0x0000001606587947 */ /* 0x000fea000b800000 */
[----:B------:R-:W-:-:S13]  /*8cb0*/  ELECT P6, URZ, PT ;  /* 0x00000000003f782f */ /* 0x000fda00038c0000 */
.L_x_251:
[----:B------:R-:W1:Y:S01]  /*8cc0*/  LDC R4, c[0x0][0x28c] ;  /* 0x0000a300ff047b82 */ /* 0x000e620000000800 */
[----:B------:R-:W-:Y:S01]  /*8cd0*/  BSSY B1, `(.L_x_214) ;  /* 0x0000038000017945 */ /* 0x000fe20003800000 */
[----:B-1----:R-:W-:-:S13]  /*8ce0*/  ISETP.LT.OR P6, PT, R4, 0x1, !P6 ;  /* 0x000000010400780c */ /* 0x002fda00077c1670 */
[----:B------:R-:W-:Y:S05]  /*8cf0*/  @P6 BRA `(.L_x_215) ;  /* 0x0000000000d46947 */ /* 0x000fea0003800000 */
[----:B------:R-:W-:Y:S01]  /*8d00*/  LEA R20, R20, UR4, 0x8 ;  /* 0x0000000414147c11 */ /* 0x000fe2000f8e40ff */
[----:B------:R-:W-:Y:S01]  /*8d10*/  IMAD.SHL.U32 R21, R21, 0x80, RZ ;  /* 0x0000008015157824 */ /* 0x000fe200078e00ff */
[----:B------:R-:W-:Y:S01]  /*8d20*/  MOV R4, R0 ;  /* 0x0000000000047202 */ /* 0x000fe20000000f00 */
[----:B------:R-:W-:Y:S02]  /*8d30*/  IMAD.MOV.U32 R19, RZ, RZ, RZ ;  /* 0x000000ffff137224 */ /* 0x000fe400078e00ff */
[----:B------:R-:W-:Y:S02]  /*8d40*/  IMAD.MOV.U32 R5, RZ, RZ, R10 ;  /* 0x000000ffff057224 */ /* 0x000fe400078e000a */
[----:B------:R-:W-:-:S07]  /*8d50*/  IMAD.MOV.U32 R6, RZ, RZ, R9 ;  /* 0x000000ffff067224 */ /* 0x000fce00078e0009 */
.L_x_218:
[----:B------:R-:W1:Y:S01]  /*8d60*/  S2R R12, SR_CgaCtaId ;  /* 0x00000000000c7919 */ /* 0x000e620000008800 */
[----:B------:R-:W-:Y:S02]  /*8d70*/  MOV R7, 0x400 ;  /* 0x0000040000077802 */ /* 0x000fe40000000f00 */
[----:B------:R-:W-:Y:S02]  /*8d80*/  LOP3.LUT P1, RZ, R18, 0x7f, RZ, 0xc0, !PT ;  /* 0x0000007f12ff7812 */ /* 0x000fe4000782c0ff */
[----:B-1----:R-:W-:Y:S02]  /*8d90*/  LEA R15, R12, R7, 0x18 ;  /* 0x000000070c0f7211 */ /* 0x002fe400078ec0ff */
[----:B------:R-:W-:-:S09]  /*8da0*/  SHF.L.U32 R7, R5, 0x1f, RZ ;  /* 0x0000001f05077819 */ /* 0x000fd200000006ff */
[----:B------:R-:W1:Y:S01]  /*8db0*/  @!P1 LDC R12, c[0x0][0x500] ;  /* 0x00014000ff0c9b82 */ /* 0x000e620000000800 */
[----:B------:R-:W-:-:S04]  /*8dc0*/  LEA R14, R6, R15, 0x3 ;  /* 0x0000000f060e7211 */ /* 0x000fc800078e18ff */
[----:B------:R-:W2:Y:S02]  /*8dd0*/  SYNCS.PHASECHK.TRANS64.TRYWAIT P0, [R14+URZ+0x20], R7 ;  /* 0x000020070e0075a7 */ /* 0x000ea4000800017f */
[----:B--2---:R-:W-:Y:S05]  /*8de0*/  @!P0 BRA `(.L_x_216) ;  /* 0x0000001400288947 */ /* 0x004fea0003800000 */
.L_x_252:
[----:B--2---:R-:W-:Y:S01]  /*8df0*/  PRMT R7, R11, 0x9910, RZ ;  /* 0x000099100b077816 */ /* 0x004fe200000000ff */
[----:B-1----:R1:W-:Y:S03]  /*8e00*/  @!P1 SYNCS.ARRIVE.TRANS64 RZ, [R14+URZ], R12 ;  /* 0x0000000c0eff99a7 */ /* 0x0023e6000800003f */
[----:B------:R-:W-:-:S13]  /*8e10*/  ISETP.NE.AND P0, PT, R7, 0x2, PT ;  /* 0x000000020700780c */ /* 0x000fda0003f05270 */
[----:B-1----:R-:W-:Y:S05]  /*8e20*/  @P0 BRA `(.L_x_217) ;  /* 0x0000000000040947 */ /* 0x002fea0003800000 */
[----:B------:R-:W-:Y:S01]  /*8e30*/  BPT.TRAP 0x1 ;  /* 0x000000040000795c */ /* 0x000fe20000300000 */
.L_x_217:
[----:B------:R-:W-:Y:S01]  /*8e40*/  R2UR UR7, R6 ;  /* 0x00000000060772ca */ /* 0x000fe200000e0000 */
[----:B------:R-:W-:Y:S01]  /*8e50*/  VIADD R4, R4, 0xffffffff ;  /* 0xffffffff04047836 */ /* 0x000fe20000000000 */
[----:B------:R-:W-:Y:S01]  /*8e60*/  R2UR UR13, R15 ;  /* 0x000000000f0d72ca */ /* 0x000fe200000e0000 */
[----:B------:R-:W-:Y:S01]  /*8e70*/  UIADD3 UR6, UP0, UR20, 0xf0, URZ ;  /* 0x000000f014067890 */ /* 0x000fe2000ff1e03f */
[----:B------:R-:W-:Y:S01]  /*8e80*/  R2UR UR9, R14 ;  /* 0x000000000e0972ca */ /* 0x000fe200000e0000 */
[----:B------:R-:W-:Y:S01]  /*8e90*/  UIADD3 UR24, UP1, UR20, 0x1f0, URZ ;  /* 0x000001f014187890 */ /* 0x000fe2000ff3e03f */
[----:B------:R-:W-:Y:S01]  /*8ea0*/  R2UR UR11, R21 ;  /* 0x00000000150b72ca */ /* 0x000fe200000e0000 */
[----:B------:R-:W-:Y:S01]  /*8eb0*/  VIADD R6, R6, 0x1 ;  /* 0x0000000106067836 */ /* 0x000fe20000000000 */
[----:B------:R-:W-:Y:S01]  /*8ec0*/  R2UR UR10, R19 ;  /* 0x00000000130a72ca */ /* 0x000fe200000e0000 */
[----:B------:R-:W-:Y:S01]  /*8ed0*/  UIADD3.X UR25, URZ, UR21, URZ, UP1, !UPT ;  /* 0x000000153f197290 */ /* 0x000fe20008ffe43f */
[----:B------:R-:W-:Y:S01]  /*8ee0*/  R2UR UR12, R13 ;  /* 0x000000000d0c72ca */ /* 0x000fe200000e0000 */
[----:B------:R-:W-:Y:S01]  /*8ef0*/  UMOV UR14, 0x0 ;  /* 0x00000000000e7882 */ /* 0x000fe20000000000 */
[----:B------:R-:W-:Y:S01]  /*8f00*/  R2UR UR19, R20 ;  /* 0x00000000141372ca */ /* 0x000fe200000e0000 */
[----:B------:R-:W-:Y:S01]  /*8f10*/  USHF.L.U32 UR7, UR7, 0xe, URZ ;  /* 0x0000000e07077899 */ /* 0x000fe2000800063f */
[----:B------:R-:W-:Y:S01]  /*8f20*/  ISETP.GT.AND P1, PT, R4, 0x1, PT ;  /* 0x000000010400780c */ /* 0x000fe20003f24270 */
[----:B------:R-:W-:Y:S01]  /*8f30*/  UMOV UR15, 0x10000000 ;  /* 0x10000000000f7882 */ /* 0x000fe20000000000 */
[C---:B------:R-:W-:Y:S01]  /*8f40*/  ISETP.NE.AND P0, PT, R6.reuse, 0x4, PT ;  /* 0x000000040600780c */ /* 0x040fe20003f05270 */
[----:B------:R-:W-:Y:S01]  /*8f50*/  ULOP3.LUT UR8, UR7, 0x2000, UR22, 0xf8, !UPT ;  /* 0x0000200007087892 */ /* 0x000fe2000f8ef816 */
[----:B------:R-:W-:Y:S01]  /*8f60*/  IADD3 R19, R19, 0x40, RZ ;  /* 0x0000004013137810 */ /* 0x000fe20007ffe0ff */
[----:B------:R-:W-:Y:S01]  /*8f70*/  UMOV UR23, 0x30000 ;  /* 0x0003000000177882 */ /* 0x000fe20000000000 */
[----:B------:R-:W-:Y:S01]  /*8f80*/  SEL R12, RZ, 0x1, P0 ;  /* 0x00000001ff0c7807 */ /* 0x000fe20000000000 */
[----:B------:R-:W-:Y:S01]  /*8f90*/  ULEA UR8, UR8, UR13, 0x1 ;  /* 0x0000000d08087291 */ /* 0x000fe2000f8e083f */
[----:B------:R-:W-:Y:S01]  /*8fa0*/  SEL R6, R6, RZ, P0 ;  /* 0x000000ff06067207 */ /* 0x000fe20000000000 */
[----:B------:R-:W-:Y:S01]  /*8fb0*/  UIADD3 UR13, UR13, 0x8400, UR7 ;  /* 0x000084000d0d7890 */ /* 0x000fe2000fffe007 */
[----:B------:R-:W-:Y:S01]  /*8fc0*/  LOP3.LUT R5, R5, R12, RZ, 0x3c, !PT ;  /* 0x0000000c05057212 */ /* 0x000fe200078e3cff */
[----:B------:R-:W-:-:S02]  /*8fd0*/  UIADD3.X UR7, URZ, UR21, URZ, UP0, !UPT ;  /* 0x000000153f077290 */ /* 0x000fc400087fe43f */
[----:B------:R-:W-:-:S03]  /*8fe0*/  UIADD3 UR16, UR8, 0x18400, URZ ;  /* 0x0001840008107890 */ /* 0x000fc6000fffe03f */
[----:B------:R-:W-:-:S04]  /*8ff0*/  UMOV UR8, UR13 ;  /* 0x0000000d00087c82 */ /* 0x000fc80008000000 */
[----:B------:R1:W-:Y:S02]  /*9000*/  UTMALDG.3D [UR8], [UR6], desc[UR14] ;  /* 0x00000e08060075b4 */ /* 0x0003e40008011000 */
[----:B-1----:R-:W-:Y:S01]  /*9010*/  UMOV UR8, UR16 ;  /* 0x0000001000087c82 */ /* 0x002fe20008000000 */
[----:B------:R-:W-:Y:S02]  /*9020*/  UMOV UR11, UR19 ;  /* 0x00000013000b7c82 */ /* 0x000fe40008000000 */
[----:B------:R1:W-:Y:S02]  /*9030*/  UTMALDG.3D.MULTICAST [UR8], [UR24], UR23, desc[UR14] ;  /* 0x00000e08180073b4 */ /* 0x0003e40008011817 */
[----:B-1----:R-:W-:Y:S05]  /*9040*/  @P1 BRA `(.L_x_218) ;  /* 0xfffffffc00441947 */ /* 0x002fea000383ffff */
.L_x_215:
[----:B------:R-:W-:Y:S05]  /*9050*/  BSYNC B1 ;  /* 0x0000000000017941 */ /* 0x000fea0003800000 */
.L_x_214:
[----:B------:R-:W-:Y:S01]  /*9060*/  LOP3.LUT P1, RZ, R3, 0xff, RZ, 0xc0, !PT ;  /* 0x000000ff03ff7812 */ /* 0x000fe2000782c0ff */
[----:B------:R-:W-:Y:S01]  /*9070*/  IMAD.IADD R9, R8, 0x1, R9 ;  /* 0x0000000108097824 */ /* 0x000fe200078e0209 */
[----:B------:R-:W-:Y:S01]  /*9080*/  IADD3 R16, P2, R16, UR46, RZ ;  /* 0x0000002e10107c10 */ /* 0x000fe2000ff5e0ff */
[----:B------:R-:W-:Y:S01]  /*9090*/  ULDC.64 UR6, c[0x0][0x8f8] ;  /* 0x00023e0000067ab9 */ /* 0x000fe20000000a00 */
[----:B------:R-:W-:Y:S01]  /*90a0*/  BSSY B1, `(.L_x_219) ;  /* 0x000006b000017945 */ /* 0x000fe20003800000 */
[----:B------:R-:W-:Y:S01]  /*90b0*/  IMAD.MOV.U32 R21, RZ, RZ, -0x1 ;  /* 0xffffffffff157424 */ /* 0x000fe200078e00ff */
[----:B------:R-:W-:Y:S01]  /*90c0*/  SHF.R.U32.HI R3, RZ, 0x2, R9 ;  /* 0x00000002ff037819 */ /* 0x000fe20000011609 */
[----:B------:R-:W-:Y:S01]  /*90d0*/  IMAD.MOV.U32 R13, RZ, RZ, -0x1 ;  /* 0xffffffffff0d7424 */ /* 0x000fe200078e00ff */
[----:B------:R-:W-:Y:S02]  /*90e0*/  ISETP.GT.U32.AND P0, PT, R9, 0x3, PT ;  /* 0x000000030900780c */ /* 0x000fe40003f04070 */
[----:B------:R-:W-:-:S02]  /*90f0*/  LOP3.LUT R3, R3, 0x1, RZ, 0xc0, !PT ;  /* 0x0000000103037812 */ /* 0x000fc400078ec0ff */
[----:B------:R-:W-:Y:S01]  /*9100*/  ISETP.LT.U32.AND P0, PT, R8, 0x4, P0 ;  /* 0x000000040800780c */ /* 0x000fe20000701070 */
[----:B------:R-:W1:Y:S01]  /*9110*/  @P1 S2R R5, SR_CgaCtaId ;  /* 0x0000000000051919 */ /* 0x000e620000008800 */
[----:B------:R-:W-:Y:S02]  /*9120*/  @P1 MOV R4, 0x400 ;  /* 0x0000040000041802 */ /* 0x000fe40000000f00 */
[----:B------:R-:W-:Y:S02]  /*9130*/  IADD3.X R17, R17, UR39, RZ, P2, !PT ;  /* 0x0000002711117c10 */ /* 0x000fe400097fe4ff */
[----:B------:R-:W-:Y:S02]  /*9140*/  ISETP.GE.U32.AND P2, PT, R16, UR6, PT ;  /* 0x0000000610007c0c */ /* 0x000fe4000bf46070 */
[----:B------:R-:W-:Y:S02]  /*9150*/  MOV R20, 0xffffffff ;  /* 0xffffffff00147802 */ /* 0x000fe40000000f00 */
[----:B------:R-:W-:-:S02]  /*9160*/  LOP3.LUT R9, R9, 0x3, RZ, 0xc0, !PT ;  /* 0x0000000309097812 */ /* 0x000fc400078ec0ff */
[----:B-1----:R-:W-:-:S04]  /*9170*/  @P1 LEA R4, R5, R4, 0x18 ;  /* 0x0000000405041211 */ /* 0x002fc800078ec0ff */
[----:B------:R1:W-:Y:S01]  /*9180*/  @P1 SYNCS.ARRIVE.TRANS64.A1T0 RZ, [R4+URZ+0x88], RZ ;  /* 0x000088ff04ff19a7 */ /* 0x0003e2000810003f */
[----:B------:R-:W-:Y:S02]  /*9190*/  ISETP.NE.U32.AND P1, PT, R3, 0x1, PT ;  /* 0x000000010300780c */ /* 0x000fe40003f25070 */
[----:B------:R-:W-:Y:S02]  /*91a0*/  SEL R3, RZ, 0x1, !P0 ;  /* 0x00000001ff037807 */ /* 0x000fe40004000000 */
[----:B------:R-:W-:Y:S02]  /*91b0*/  ISETP.GE.U32.AND.EX P0, PT, R17, UR7, PT, P2 ;  /* 0x0000000711007c0c */ /* 0x000fe4000bf06120 */
[----:B------:R-:W-:-:S04]  /*91c0*/  ISETP.GT.U32.AND P1, PT, R8, 0x3, !P1 ;  /* 0x000000030800780c */ /* 0x000fc80004f24070 */
[----:B-1----:R-:W-:-:S04]  /*91d0*/  SEL R4, RZ, 0x1, !P1 ;  /* 0x00000001ff047807 */ /* 0x002fc80004800000 */
[--C-:B------:R-:W-:Y:S02]  /*91e0*/  LOP3.LUT R10, R4, R10, R3.reuse, 0x96, !PT ;  /* 0x0000000a040a7212 */ /* 0x100fe400078e9603 */
[----:B------:R-:W-:Y:S02]  /*91f0*/  PRMT R4, RZ, 0x7610, R4 ;  /* 0x00007610ff047816 */ /* 0x000fe40000000004 */
[----:B------:R-:W-:Y:S01]  /*9200*/  PRMT R3, RZ, 0x7610, R3 ;  /* 0x00007610ff037816 */ /* 0x000fe20000000003 */
[----:B------:R-:W-:Y:S06]  /*9210*/  @P0 BRA `(.L_x_220) ;  /* 0x00000004004c0947 */ /* 0x000fec0003800000 */
[----:B------:R-:W1:Y:S01]  /*9220*/  S2R R14, SR_CTAID.X ;  /* 0x00000000000e7919 */ /* 0x000e620000002500 */
[----:B------:R-:W-:Y:S01]  /*9230*/  ULDC.64 UR6, c[0x0][0x8d0] ;  /* 0x0002340000067ab9 */ /* 0x000fe20000000a00 */
[----:B------:R-:W2:Y:S01]  /*9240*/  LDC R15, c[0x0][0x144] ;  /* 0x00005100ff0f7b82 */ /* 0x000ea20000000800 */
[----:B------:R-:W-:Y:S01]  /*9250*/  ISETP.NE.U32.AND P0, PT, RZ, UR6, PT ;  /* 0x00000006ff007c0c */ /* 0x000fe2000bf05070 */
[----:B------:R-:W3:Y:S01]  /*9260*/  S2R R12, SR_CTAID.Y ;  /* 0x00000000000c7919 */ /* 0x000ee20000002600 */
[----:B------:R-:W-:Y:S01]  /*9270*/  ULDC UR8, c[0x0][0x150] ;  /* 0x0000540000087ab9 */ /* 0x000fe20000000800 */
[----:B------:R-:W-:Y:S01]  /*9280*/  ULDC UR9, c[0x0][0x8d8] ;  /* 0x0002360000097ab9 */ /* 0x000fe20000000800 */
[----:B------:R-:W-:Y:S01]  /*9290*/  ISETP.NE.AND.EX P0, PT, RZ, UR7, PT, P0 ;  /* 0x00000007ff007c0c */ /* 0x000fe2000bf05300 */
[----:B------:R-:W-:Y:S01]  /*92a0*/  IMAD.MOV.U32 R4, RZ, RZ, R16 ;  /* 0x000000ffff047224 */ /* 0x000fe200078e0010 */
[----:B-1----:R-:W-:-:S05]  /*92b0*/  I2FP.F32.U32 R5, R14 ;  /* 0x0000000e00057245 */ /* 0x002fca0000201000 */
[----:B------:R-:W-:Y:S01]  /*92c0*/  FMUL R19, R5, UR8 ;  /* 0x0000000805137c20 */ /* 0x000fe20008400000 */
[----:B------:R-:W-:-:S05]  /*92d0*/  MOV R5, R17 ;  /* 0x0000001100057202 */ /* 0x000fca0000000f00 */
[----:B---3--:R-:W-:Y:S05]  /*92e0*/  @!P0 BRA `(.L_x_221) ;  /* 0x0000000000288947 */ /* 0x008fea0003800000 */
[----:B------:R-:W-:Y:S02]  /*92f0*/  ULDC UR8, c[0x0][0x8dc] ;  /* 0x0002370000087ab9 */ /* 0x000fe40000000800 */
[----:B------:R-:W-:-:S05]  /*9300*/  IADD3 R5, P0, R16, UR8, RZ ;  /* 0x0000000810057c10 */ /* 0x000fca000ff1e0ff */
[----:B------:R-:W-:-:S04]  /*9310*/  IMAD.X R13, RZ, RZ, R17, P0 ;  /* 0x000000ffff0d7224 */ /* 0x000fc800000e0611 */
[----:B------:R-:W-:-:S04]  /*9320*/  IMAD.WIDE.U32 R6, R13, UR6, RZ ;  /* 0x000000060d067c25 */ /* 0x000fc8000f8e00ff */
[----:B------:R-:W-:-:S04]  /*9330*/  IMAD.WIDE.U32 R6, P0, R5, UR7, R6 ;  /* 0x0000000705067c25 */ /* 0x000fc8000f800006 */
[----:B------:R-:W-:Y:S01]  /*9340*/  IMAD.WIDE.U32 R4, R5, UR6, RZ ;  /* 0x0000000605047c25 */ /* 0x000fe2000f8e00ff */
[----:B------:R-:W-:-:S04]  /*9350*/  MOV R4, R7 ;  /* 0x0000000700047202 */ /* 0x000fc80000000f00 */
[----:B------:R-:W-:Y:S01]  /*9360*/  IADD3 RZ, P1, R5, R6, RZ ;  /* 0x0000000605ff7210 */ /* 0x000fe20007f3e0ff */
[----:B------:R-:W-:-:S04]  /*9370*/  IMAD.X R5, RZ, RZ, RZ, P0 ;  /* 0x000000ffff057224 */ /* 0x000fc800000e06ff */
[----:B------:R-:W-:-:S08]  /*9380*/  IMAD.WIDE.U32.X R4, R13, UR7, R4, P1 ;  /* 0x000000070d047c25 */ /* 0x000fd000088e0404 */
.L_x_221:
[--C-:B------:R-:W-:Y:S01]  /*9390*/  SHF.R.U64 R13, R4, UR9, R5.reuse ;  /* 0x00000009040d7c19 */ /* 0x100fe20008001205 */
[----:B------:R-:W1:Y:S01]  /*93a0*/  F2I.U32.TRUNC.NTZ R19, R19 ;  /* 0x0000001300137305 */ /* 0x000e62000020f000 */
[----:B------:R-:W-:Y:S01]  /*93b0*/  SHF.R.U32.HI R4, RZ, UR9, R5 ;  /* 0x00000009ff047c19 */ /* 0x000fe20008011605 */
[----:B------:R-:W-:Y:S01]  /*93c0*/  ULDC.64 UR6, c[0x0][0x8c8] ;  /* 0x0002320000067ab9 */ /* 0x000fe20000000a00 */
[----:B------:R-:W-:Y:S01]  /*93d0*/  IADD3 R7, P0, RZ, -R13, RZ ;  /* 0x8000000dff077210 */ /* 0x000fe20007f1e0ff */
[----:B------:R-:W-:Y:S01]  /*93e0*/  ULDC.64 UR8, c[0x0][0x8e8] ;  /* 0x00023a0000087ab9 */ /* 0x000fe20000000a00 */
[----:B------:R-:W3:Y:S03]  /*93f0*/  LDC R21, c[0x0][0x148] ;  /* 0x00005200ff157b82 */ /* 0x000ee60000000800 */
[----:B------:R-:W-:Y:S01]  /*9400*/  IMAD.X R4, RZ, RZ, ~R4, P0 ;  /* 0x000000ffff047224 */ /* 0x000fe200000e0e04 */
[----:B------:R-:W-:-:S03]  /*9410*/  ISETP.NE.U32.AND P0, PT, RZ, UR8, PT ;  /* 0x00000008ff007c0c */ /* 0x000fc6000bf05070 */
[----:B------:R-:W-:Y:S01]  /*9420*/  IMAD R6, R4, UR6, RZ ;  /* 0x0000000604067c24 */ /* 0x000fe2000f8e02ff */
[----:B------:R-:W-:Y:S01]  /*9430*/  ISETP.NE.AND.EX P0, PT, RZ, UR9, PT, P0 ;  /* 0x00000009ff007c0c */ /* 0x000fe2000bf05300 */
[----:B------:R-:W-:Y:S01]  /*9440*/  IMAD.WIDE.U32 R4, R7, UR6, R16 ;  /* 0x0000000607047c25 */ /* 0x000fe2000f8e0010 */
[----:B------:R-:W-:-:S03]  /*9450*/  ULDC UR6, c[0x0][0x8c0] ;  /* 0x0002300000067ab9 */ /* 0x000fc60000000800 */
[----:B------:R-:W-:Y:S01]  /*9460*/  IMAD R7, R7, UR7, R6 ;  /* 0x0000000707077c24 */ /* 0x000fe2000f8e0206 */
[----:B------:R-:W-:Y:S01]  /*9470*/  ULDC UR7, c[0x0][0x154] ;  /* 0x0000550000077ab9 */ /* 0x000fe20000000800 */
[----:B-1----:R-:W-:-:S03]  /*9480*/  IMAD.MOV R6, RZ, RZ, -R19 ;  /* 0x000000ffff067224 */ /* 0x002fc600078e0a13 */
[----:B------:R-:W-:Y:S01]  /*9490*/  IADD3 R5, R5, R7, RZ ;  /* 0x0000000705057210 */ /* 0x000fe20007ffe0ff */
[----:B--2---:R-:W-:Y:S01]  /*94a0*/  IMAD R14, R15, R6, R14 ;  /* 0x000000060f0e7224 */ /* 0x004fe200078e020e */
[----:B------:R-:W-:Y:S02]  /*94b0*/  I2FP.F32.U32 R6, R12 ;  /* 0x0000000c00067245 */ /* 0x000fe40000201000 */
[--C-:B------:R-:W-:Y:S02]  /*94c0*/  SHF.R.U64 R15, R4, UR6, R5.reuse ;  /* 0x00000006040f7c19 */ /* 0x100fe40008001205 */
[----:B------:R-:W-:Y:S01]  /*94d0*/  SHF.R.U32.HI R4, RZ, UR6, R5 ;  /* 0x00000006ff047c19 */ /* 0x000fe20008011605 */
[----:B------:R-:W-:Y:S01]  /*94e0*/  FMUL R6, R6, UR7 ;  /* 0x0000000706067c20 */ /* 0x000fe20008400000 */
[----:B------:R-:W-:Y:S02]  /*94f0*/  ULDC UR6, c[0x0][0x8b0] ;  /* 0x00022c0000067ab9 */ /* 0x000fe40000000800 */
[--C-:B------:R-:W-:Y:S01]  /*9500*/  SHF.R.U64 R20, R15, UR6, R4.reuse ;  /* 0x000000060f147c19 */ /* 0x100fe20008001204 */
[----:B------:R1:W2:Y:S01]  /*9510*/  F2I.U32.TRUNC.NTZ R24, R6 ;  /* 0x0000000600187305 */ /* 0x0002a2000020f000 */
[----:B------:R-:W-:Y:S01]  /*9520*/  SHF.R.U32.HI R5, RZ, UR6, R4 ;  /* 0x00000006ff057c19 */ /* 0x000fe20008011604 */
[----:B------:R-:W-:-:S03]  /*9530*/  ULDC UR6, c[0x0][0x900] ;  /* 0x0002400000067ab9 */ /* 0x000fc60000000800 */
[--C-:B------:R-:W-:Y:S02]  /*9540*/  SHF.R.U64 R19, R20, UR6, R5.reuse ;  /* 0x0000000614137c19 */ /* 0x100fe40008001205 */
[----:B------:R-:W-:-:S03]  /*9550*/  SHF.R.U32.HI R23, RZ, UR6, R5 ;  /* 0x00000006ff177c19 */ /* 0x000fc60008011605 */
[----:B------:R-:W-:Y:S02]  /*9560*/  IMAD.MOV.U32 R4, RZ, RZ, R19 ;  /* 0x000000ffff047224 */ /* 0x000fe400078e0013 */
[----:B------:R-:W-:Y:S01]  /*9570*/  IMAD.MOV.U32 R5, RZ, RZ, R23 ;  /* 0x000000ffff057224 */ /* 0x000fe200078e0017 */
[----:B-1----:R-:W-:Y:S06]  /*9580*/  @!P0 BRA `(.L_x_222) ;  /* 0x0000000000288947 */ /* 0x002fec0003800000 */
[----:B------:R-:W-:Y:S02]  /*9590*/  ULDC UR6, c[0x0][0x8f4] ;  /* 0x00023d0000067ab9 */ /* 0x000fe40000000800 */
[----:B------:R-:W-:-:S04]  /*95a0*/  IADD3 R5, P0, R19, UR6, RZ ;  /* 0x0000000613057c10 */ /* 0x000fc8000ff1e0ff */
[----:B------:R-:W-:-:S05]  /*95b0*/  IADD3.X R23, RZ, R23, RZ, P0, !PT ;  /* 0x00000017ff177210 */ /* 0x000fca00007fe4ff */
[----:B------:R-:W-:-:S04]  /*95c0*/  IMAD.WIDE.U32 R6, R23, UR8, RZ ;  /* 0x0000000817067c25 */ /* 0x000fc8000f8e00ff */
[----:B------:R-:W-:-:S04]  /*95d0*/  IMAD.WIDE.U32 R6, P0, R5, UR9, R6 ;  /* 0x0000000905067c25 */ /* 0x000fc8000f800006 */
[----:B------:R-:W-:Y:S01]  /*95e0*/  IMAD.WIDE.U32 R4, R5, UR8, RZ ;  /* 0x0000000805047c25 */ /* 0x000fe2000f8e00ff */
[----:B------:R-:W-:-:S04]  /*95f0*/  MOV R4, R7 ;  /* 0x0000000700047202 */ /* 0x000fc80000000f00 */
[----:B------:R-:W-:Y:S01]  /*9600*/  IADD3 RZ, P1, R5, R6, RZ ;  /* 0x0000000605ff7210 */ /* 0x000fe20007f3e0ff */
[----:B------:R-:W-:-:S04]  /*9610*/  IMAD.X R5, RZ, RZ, RZ, P0 ;  /* 0x000000ffff057224 */ /* 0x000fc800000e06ff */
[----:B------:R-:W-:-:S08]  /*9620*/  IMAD.WIDE.U32.X R4, R23, UR9, R4, P1 ;  /* 0x0000000917047c25 */ /* 0x000fd000088e0404 */
.L_x_222:
[----:B------:R-:W-:Y:S01]  /*9630*/  ISETP.NE.AND P0, PT, R2, 0x1, PT ;  /* 0x000000010200780c */ /* 0x000fe20003f05270 */
[----:B------:R-:W-:Y:S01]  /*9640*/  ULDC UR6, c[0x0][0x8f0] ;  /* 0x00023c0000067ab9 */ /* 0x000fe20000000800 */
[----:B------:R-:W-:Y:S01]  /*9650*/  LOP3.LUT R20, R20, UR17, RZ, 0xc0, !PT ;  /* 0x0000001114147c12 */ /* 0x000fe2000f8ec0ff */
[----:B--2---:R-:W-:Y:S01]  /*9660*/  IMAD.MOV R24, RZ, RZ, -R24 ;  /* 0x000000ffff187224 */ /* 0x004fe200078e0a18 */
[----:B------:R-:W-:Y:S01]  /*9670*/  SHF.R.U64 R5, R4, UR6, R5 ;  /* 0x0000000604057c19 */ /* 0x000fe20008001205 */
[----:B------:R-:W-:Y:S01]  /*9680*/  ULDC UR6, c[0x0][0x8e0] ;  /* 0x0002380000067ab9 */ /* 0x000fe20000000800 */
[----:B------:R-:W-:Y:S01]  /*9690*/  LOP3.LUT R6, R15, UR5, RZ, 0xc0, !PT ;  /* 0x000000050f067c12 */ /* 0x000fe2000f8ec0ff */
[----:B------:R-:W-:Y:S01]  /*96a0*/  ULDC UR7, c[0x0][0x8b8] ;  /* 0x00022e0000077ab9 */ /* 0x000fe20000000800 */
[C---:B------:R-:W-:Y:S01]  /*96b0*/  IADD3 R4, -R5.reuse, RZ, RZ ;  /* 0x000000ff05047210 */ /* 0x040fe20007ffe1ff */
[----:B------:R-:W-:-:S04]  /*96c0*/  IMAD R5, R5, UR18, R20 ;  /* 0x0000001205057c24 */ /* 0x000fc8000f8e0214 */
[----:B---3--:R-:W-:Y:S02]  /*96d0*/  @P0 IMAD R14, R21, R24, R12 ;  /* 0x00000018150e0224 */ /* 0x008fe400078e020c */
[----:B------:R-:W-:Y:S01]  /*96e0*/  IMAD R19, R4, UR6, R19 ;  /* 0x0000000604137c24 */ /* 0x000fe2000f8e0213 */
[----:B------:R-:W-:Y:S01]  /*96f0*/  ULDC UR6, c[0x0][0x8a8] ;  /* 0x00022a0000067ab9 */ /* 0x000fe20000000800 */
[----:B------:R-:W-:Y:S02]  /*9700*/  IMAD R14, R5, UR7, R14 ;  /* 0x00000007050e7c24 */ /* 0x000fe4000f8e020e */
[----:B------:R-:W-:Y:S02]  /*9710*/  IMAD R19, R19, UR6, R6 ;  /* 0x0000000613137c24 */ /* 0x000fe4000f8e0206 */
[----:B------:R-:W-:-:S03]  /*9720*/  IMAD.MOV.U32 R4, RZ, RZ, 0x1 ;  /* 0x00000001ff047424 */ /* 0x000fc600078e00ff */
[----:B------:R-:W-:Y:S02]  /*9730*/  SEL R20, R19, R14, !P0 ;  /* 0x0000000e13147207 */ /* 0x000fe40004000000 */
[----:B------:R-:W-:-:S07]  /*9740*/  SEL R21, R14, R19, !P0 ;  /* 0x000000130e157207 */ /* 0x000fce0004000000 */
.L_x_220:
[----:B------:R-:W-:Y:S05]  /*9750*/  BSYNC B1 ;  /* 0x0000000000017941 */ /* 0x000fea0003800000 */
.L_x_219:
[----:B------:R-:W-:-:S13]  /*9760*/  LOP3.LUT P0, RZ, R4, 0xff, RZ, 0xc0, !PT ;  /* 0x000000ff04ff7812 */ /* 0x000fda000780c0ff */
[----:B------:R-:W-:Y:S05]  /*9770*/  @P0 BRA `(.L_x_223) ;  /* 0xfffffff400440947 */ /* 0x000fea000383ffff */
[----:B------:R-:W-:Y:S05]  /*9780*/  BSYNC B0 ;  /* 0x0000000000007941 */ /* 0x000fea0003800000 */
.L_x_212:
[----:B------:R-:W-:-:S03]  /*9790*/  UMOV UR6, 0xffffffff ;  /* 0xffffffff00067882 */ /* 0x000fc60000000000 */
[----:B------:R-:W-:Y:S05]  /*97a0*/  BRA.DIV UR6, `(.L_x_224) ;  /* 0x0000000a06cc7947 */ /* 0x000fea000b800000 */
[----:B------:R-:W-:-:S13]  /*97b0*/  ELECT P6, URZ, PT ;  /* 0x00000000003f782f */ /* 0x000fda00038c0000 */
.L_x_255:
[----:B------:R-:W-:Y:S05]  /*97c0*/  @!P6 BRA `(.L_x_13) ;  /* 0x0000000000a4e947 */ /* 0x000fea0003800000 */
[----:B------:R-:W-:-:S04]  /*97d0*/  LOP3.LUT R22, R22, 0x2, RZ, 0xfc, !PT ;  /* 0x0000000216167812 */ /* 0x000fc800078efcff */
[----:B------:R-:W-:-:S13]  /*97e0*/  ISETP.NE.AND P0, PT, R22, 0x3, PT ;  /* 0x000000031600780c */ /* 0x000fda0003f05270 */
[----:B------:R-:W-:Y:S05]  /*97f0*/  @!P0 BRA `(.L_x_225) ;  /* 0x0000000000048947 */ /* 0x000fea0003800000 */
[----:B-1----:R-:W-:Y:S01]  /*9800*/  BPT.TRAP 0x1 ;  /* 0x000000040000795c */ /* 0x002fe20000300000 */
.L_x_225:
[----:B------:R-:W2:Y:S01]  /*9810*/  S2R R3, SR_CgaCtaId ;  /* 0x0000000000037919 */ /* 0x000ea20000008800 */
[----:B------:R-:W-:Y:S02]  /*9820*/  MOV R0, 0x400 ;  /* 0x0000040000007802 */ /* 0x000fe40000000f00 */
[----:B------:R-:W-:Y:S02]  /*9830*/  SHF.L.U32 R2, R10, 0x1f, RZ ;  /* 0x0000001f0a027819 */ /* 0x000fe400000006ff */
[----:B--2---:R-:W-:-:S04]  /*9840*/  LEA R0, R3, R0, 0x18 ;  /* 0x0000000003007211 */ /* 0x004fc800078ec0ff */
[----:B------:R-:W-:-:S05]  /*9850*/  IADD3 R0, R0, 0x20, RZ ;  /* 0x0000002000007810 */ /* 0x000fca0007ffe0ff */
[C---:B------:R-:W-:Y:S01]  /*9860*/  IMAD R5, R9.reuse, 0x8, R0 ;  /* 0x0000000809057824 */ /* 0x040fe200078e0200 */
[----:B------:R-:W-:-:S03]  /*9870*/  IADD3 R9, R9, 0x1, RZ ;  /* 0x0000000109097810 */ /* 0x000fc60007ffe0ff */
[----:B------:R-:W2:Y:S01]  /*9880*/  SYNCS.PHASECHK.TRANS64.TRYWAIT P0, [R5+URZ], R2 ;  /* 0x00000002050075a7 */ /* 0x000ea2000800017f */
[----:B------:R-:W-:-:S04]  /*9890*/  ISETP.NE.AND P1, PT, R9, 0x4, PT ;  /* 0x000000040900780c */ /* 0x000fc80003f25270 */
[----:B------:R-:W-:Y:S02]  /*98a0*/  SEL R3, RZ, 0x1, P1 ;  /* 0x00000001ff037807 */ /* 0x000fe40000800000 */
[----:B------:R-:W-:Y:S02]  /*98b0*/  SEL R9, R9, RZ, P1 ;  /* 0x000000ff09097207 */ /* 0x000fe40000800000 */
[----:B------:R-:W-:-:S03]  /*98c0*/  LOP3.LUT R10, R10, R3, RZ, 0x3c, !PT ;  /* 0x000000030a0a7212 */ /* 0x000fc600078e3cff */
[----:B------:R-:W-:Y:S01]  /*98d0*/  IMAD R7, R9, 0x8, R0 ;  /* 0x0000000809077824 */ /* 0x000fe200078e0200 */
[----:B------:R-:W-:Y:S01]  /*98e0*/  SHF.L.U32 R4, R10, 0x1f, RZ ;  /* 0x0000001f0a047819 */ /* 0x000fe200000006ff */
[----:B--2---:R-:W-:Y:S06]  /*98f0*/  @!P0 BRA `(.L_x_226) ;  /* 0x0000000800988947 */ /* 0x004fec0003800000 */
.L_x_256:
[----:B------:R-:W3:Y:S01]  /*9900*/  SYNCS.PHASECHK.TRANS64.TRYWAIT P0, [R7+URZ], R4 ;  /* 0x00000004070075a7 */ /* 0x000ee2000800017f */
[----:B--2---:R-:W-:-:S04]  /*9910*/  IADD3 R2, R9, 0x1, RZ ;  /* 0x0000000109027810 */ /* 0x004fc80007ffe0ff */
[----:B------:R-:W-:-:S04]  /*9920*/  ISETP.NE.AND P1, PT, R2, 0x4, PT ;  /* 0x000000040200780c */ /* 0x000fc80003f25270 */
[----:B------:R-:W-:Y:S02]  /*9930*/  SEL R3, RZ, 0x1, P1 ;  /* 0x00000001ff037807 */ /* 0x000fe40000800000 */
[----:B------:R-:W-:Y:S02]  /*9940*/  SEL R9, R2, RZ, P1 ;  /* 0x000000ff02097207 */ /* 0x000fe40000800000 */
[----:B------:R-:W-:-:S03]  /*9950*/  LOP3.LUT R11, R10, R3, RZ, 0x3c, !PT ;  /* 0x000000030a0b7212 */ /* 0x000fc600078e3cff */
[----:B------:R-:W-:Y:S01]  /*9960*/  IMAD R6, R9, 0x8, R0 ;  /* 0x0000000809067824 */ /* 0x000fe200078e0200 */
[----:B------:R-:W-:Y:S01]  /*9970*/  SHF.L.U32 R5, R11, 0x1f, RZ ;  /* 0x0000001f0b057819 */ /* 0x000fe200000006ff */
[----:B---3--:R-:W-:Y:S06]  /*9980*/  @!P0 BRA `(.L_x_227) ;  /* 0x0000000800888947 */ /* 0x008fec0003800000 */
.L_x_257:
[----:B------:R-:W3:Y:S01]  /*9990*/  SYNCS.PHASECHK.TRANS64.TRYWAIT P0, [R6+URZ], R5 ;  /* 0x00000005060075a7 */ /* 0x000ee2000800017f */
[----:B------:R-:W-:-:S04]  /*99a0*/  IADD3 R2, R9, 0x1, RZ ;  /* 0x0000000109027810 */ /* 0x000fc80007ffe0ff */
[----:B------:R-:W-:-:S04]  /*99b0*/  ISETP.NE.AND P1, PT, R2, 0x4, PT ;  /* 0x000000040200780c */ /* 0x000fc80003f25270 */
[----:B--2---:R-:W-:Y:S02]  /*99c0*/  SEL R4, RZ, 0x1, P1 ;  /* 0x00000001ff047807 */ /* 0x004fe40000800000 */
[----:B------:R-:W-:Y:S02]  /*99d0*/  SEL R3, R2, RZ, P1 ;  /* 0x000000ff02037207 */ /* 0x000fe40000800000 */
[----:B------:R-:W-:Y:S01]  /*99e0*/  LOP3.LUT R4, R11, R4, RZ, 0x3c, !PT ;  /* 0x000000040b047212 */ /* 0x000fe200078e3cff */
[----:B---3--:R-:W-:Y:S06]  /*99f0*/  @!P0 BRA `(.L_x_228) ;  /* 0x0000000800808947 */ /* 0x008fec0003800000 */
.L_x_258:
[----:B------:R-:W-:Y:S01]  /*9a00*/  IMAD R3, R3, 0x8, R0 ;  /* 0x0000000803037824 */ /* 0x000fe200078e0200 */
[----:B------:R-:W-:-:S07]  /*9a10*/  SHF.L.U32 R0, R4, 0x1f, RZ ;  /* 0x0000001f04007819 */ /* 0x000fce00000006ff */
.L_x_229:
[----:B---3--:R3:W4:Y:S02]  /*9a20*/  SYNCS.PHASECHK.TRANS64.TRYWAIT P0, [R3+URZ], R0 ;  /* 0x00000000030075a7 */ /* 0x008724000800017f */
[----:B----4-:R-:W-:Y:S05]  /*9a30*/  @!P0 NANOSLEEP.SYNCS 0x989680 ;  /* 0x009896800000895d */ /* 0x010fea0003900000 */
[----:B------:R-:W4:Y:S02]  /*9a40*/  @!P0 SYNCS.PHASECHK.TRANS64 P0, [R3+URZ], R0 ;  /* 0x00000000030085a7 */ /* 0x000f24000800007f */
[----:B----4-:R-:W-:Y:S05]  /*9a50*/  @!P0 BRA `(.L_x_229) ;  /* 0xfffffffc00f08947 */ /* 0x010fea000383ffff */
.L_x_13:
[----:B-1----:R-:W-:Y:S05]  /*9a60*/  BSYNC B6 ;  /* 0x0000000000067941 */ /* 0x002fea0003800000 */
.L_x_11:
[----:B------:R-:W-:Y:S05]  /*9a70*/  EXIT ;  /* 0x000000000000794d */ /* 0x000fea0003800000 */
.L_x_26:
[----:B----4-:R4:W1:Y:S02]  /*9a80*/  SYNCS.PHASECHK.TRANS64.TRYWAIT P1, [R3+URZ], R0 ;  /* 0x00000000030075a7 */ /* 0x010864000802017f */
[----:B-1----:R-:W-:Y:S05]  /*9a90*/  @!P1 NANOSLEEP.SYNCS 0x989680 ;  /* 0x009896800000995d */ /* 0x002fea0003900000 */
[----:B------:R-:W1:Y:S02]  /*9aa0*/  @!P1 SYNCS.PHASECHK.TRANS64 P1, [R3+URZ], R0 ;  /* 0x00000000030095a7 */ /* 0x000e64000802007f */
[----:B-1----:R-:W-:Y:S05]  /*9ab0*/  @!P1 BRA `(.L_x_26) ;  /* 0xfffffffc00f09947 */ /* 0x002fea000383ffff */
[----:B------:R-:W-:Y:S05]  /*9ac0*/  BRA `(.L_x_25) ;  /* 0xffffff7c00c07947 */ /* 0x000fea000383ffff */
.L_x_31:
[----:B---3--:R-:W-:-:S04]  /*9ad0*/  MOV R5, UR4 ;  /* 0x0000000400057c02 */ /* 0x008fc80008000f00 */
[----:B------:R3:W4:Y:S03]  /*9ae0*/  SYNCS.PHASECHK.TRANS64.TRYWAIT P1, [R5+URZ], R4 ;  /* 0x00000004050075a7 */ /* 0x000726000802017f */
[----:B----4-:R-:W-:Y:S05]  /*9af0*/  @!P1 NANOSLEEP.SYNCS 0x989680 ;  /* 0x009896800000995d */ /* 0x010fea0003900000 */
[----:B------:R-:W4:Y:S02]  /*9b00*/  @!P1 SYNCS.PHASECHK.TRANS64 P1, [R5+URZ], R4 ;  /* 0x00000004050095a7 */ /* 0x000f24000802007f */
[----:B----4-:R-:W-:Y:S05]  /*9b10*/  @!P1 BRA `(.L_x_31) ;  /* 0xfffffffc00ec9947 */ /* 0x010fea000383ffff */
[----:B------:R-:W-:Y:S05]  /*9b20*/  BRA `(.L_x_30) ;  /* 0xffffff8000a07947 */ /* 0x000fea000383ffff */
.L_x_53:
[----:B-1----:R-:W-:-:S04]  /*9b30*/  IMAD.U32 R5, RZ, RZ, UR53 ;  /* 0x00000035ff057e24 */ /* 0x002fc8000f8e00ff */
[----:B------:R1:W3:Y:S03]  /*9b40*/  SYNCS.PHASECHK.TRANS64.TRYWAIT P3, [R5+URZ+0x40], R4 ;  /* 0x00004004050075a7 */ /* 0x0002e6000806017f */
[----:B---3--:R-:W-:Y:S05]  /*9b50*/  @!P3 NANOSLEEP.SYNCS 0x989680 ;  /* 0x009896800000b95d */ /* 0x008fea0003900000 */
[----:B------:R-:W3:Y:S02]  /*9b60*/  @!P3 SYNCS.PHASECHK.TRANS64 P3, [R5+URZ+0x40], R4 ;  /* 0x000040040500b5a7 */ /* 0x000ee4000806007f */
[----:B---3--:R-:W-:Y:S05]  /*9b70*/  @!P3 BRA `(.L_x_53) ;  /* 0xfffffffc00ecb947 */ /* 0x008fea000383ffff */
[----:B------:R-:W-:Y:S05]  /*9b80*/  BRA `(.L_x_230) ;  /* 0xffffff8c00907947 */ /* 0x000fea000383ffff */
.L_x_64:
[----:B-1----:R1:W3:Y:S02]  /*9b90*/  SYNCS.PHASECHK.TRANS64.TRYWAIT P4, [R14+URZ+0x40], R15 ;  /* 0x0000400f0e0075a7 */ /* 0x0022e4000808017f */
[----:B---3--:R-:W-:Y:S05]  /*9ba0*/  @!P4 NANOSLEEP.SYNCS 0x989680 ;  /* 0x009896800000c95d */ /* 0x008fea0003900000 */
[----:B------:R-:W3:Y:S02]  /*9bb0*/  @!P4 SYNCS.PHASECHK.TRANS64 P4, [R14+URZ+0x40], R15 ;  /* 0x0000400f0e00c5a7 */ /* 0x000ee4000808007f */
[----:B---3--:R-:W-:Y:S05]  /*9bc0*/  @!P4 BRA `(.L_x_64) ;  /* 0xfffffffc00f0c947 */ /* 0x008fea000383ffff */
[----:B------:R-:W-:Y:S05]  /*9bd0*/  BRA `(.L_x_231) ;  /* 0xffffff9400b87947 */ /* 0x000fea000383ffff */
.L_x_74:
[----:B-1----:R1:W3:Y:S02]  /*9be0*/  SYNCS.PHASECHK.TRANS64.TRYWAIT P4, [R12+URZ+0x40], R13 ;  /* 0x0000400d0c0075a7 */ /* 0x0022e4000808017f */
[----:B---3--:R-:W-:Y:S05]  /*9bf0*/  @!P4 NANOSLEEP.SYNCS 0x989680 ;  /* 0x009896800000c95d */ /* 0x008fea0003900000 */
[----:B------:R-:W3:Y:S02]  /*9c00*/  @!P4 SYNCS.PHASECHK.TRANS64 P4, [R12+URZ+0x40], R13 ;  /* 0x0000400d0c00c5a7 */ /* 0x000ee4000808007f */
[----:B---3--:R-:W-:Y:S05]  /*9c10*/  @!P4 BRA `(.L_x_74) ;  /* 0xfffffffc00f0c947 */ /* 0x008fea000383ffff */
[----:B------:R-:W-:Y:S05]  /*9c20*/  BRA `(.L_x_232) ;  /* 0xffffff9c00687947 */ /* 0x000fea000383ffff */
.L_x_84:
[----:B-1----:R1:W3:Y:S02]  /*9c30*/  SYNCS.PHASECHK.TRANS64.TRYWAIT P4, [R13+URZ+0x40], R12 ;  /* 0x0000400c0d0075a7 */ /* 0x0022e4000808017f */
[----:B---3--:R-:W-:Y:S05]  /*9c40*/  @!P4 NANOSLEEP.SYNCS 0x989680 ;  /* 0x009896800000c95d */ /* 0x008fea0003900000 */
[----:B------:R-:W3:Y:S02]  /*9c50*/  @!P4 SYNCS.PHASECHK.TRANS64 P4, [R13+URZ+0x40], R12 ;  /* 0x0000400c0d00c5a7 */ /* 0x000ee4000808007f */
[----:B---3--:R-:W-:Y:S05]  /*9c60*/  @!P4 BRA `(.L_x_84) ;  /* 0xfffffffc00f0c947 */ /* 0x008fea000383ffff */
[----:B------:R-:W-:Y:S05]  /*9c70*/  BRA `(.L_x_233) ;  /* 0xffffffa400207947 */ /* 0x000fea000383ffff */
.L_x_94:
[----:B-1----:R1:W2:Y:S02]  /*9c80*/  SYNCS.PHASECHK.TRANS64.TRYWAIT P4, [R13+URZ+0x40], R14 ;  /* 0x0000400e0d0075a7 */ /* 0x0022a4000808017f */
[----:B--2---:R-:W-:Y:S05]  /*9c90*/  @!P4 NANOSLEEP.SYNCS 0x989680 ;  /* 0x009896800000c95d */ /* 0x004fea0003900000 */
[----:B------:R-:W2:Y:S02]  /*9ca0*/  @!P4 SYNCS.PHASECHK.TRANS64 P4, [R13+URZ+0x40], R14 ;  /* 0x0000400e0d00c5a7 */ /* 0x000ea4000808007f */
[----:B--2---:R-:W-:Y:S05]  /*9cb0*/  @!P4 BRA `(.L_x_94) ;  /* 0xfffffffc00f0c947 */ /* 0x004fea000383ffff */
[----:B------:R-:W-:Y:S05]  /*9cc0*/  BRA `(.L_x_234) ;  /* 0xffffffa800dc7947 */ /* 0x000fea000383ffff */
.L_x_104:
[----:B--2---:R2:W3:Y:S02]  /*9cd0*/  SYNCS.PHASECHK.TRANS64.TRYWAIT P4, [R13+URZ+0x40], R14 ;  /* 0x0000400e0d0075a7 */ /* 0x0044e4000808017f */
[----:B---3--:R-:W-:Y:S05]  /*9ce0*/  @!P4 NANOSLEEP.SYNCS 0x989680 ;  /* 0x009896800000c95d */ /* 0x008fea0003900000 */
[----:B------:R-:W3:Y:S02]  /*9cf0*/  @!P4 SYNCS.PHASECHK.TRANS64 P4, [R13+URZ+0x40], R14 ;  /* 0x0000400e0d00c5a7 */ /* 0x000ee4000808007f */
[----:B---3--:R-:W-:Y:S05]  /*9d00*/  @!P4 BRA `(.L_x_104) ;  /* 0xfffffffc00f0c947 */ /* 0x008fea000383ffff */
[----:B------:R-:W-:Y:S05]  /*9d10*/  BRA `(.L_x_235) ;  /* 0xffffffb000907947 */ /* 0x000fea000383ffff */
.L_x_114:
[----:B-1----:R1:W2:Y:S02]  /*9d20*/  SYNCS.PHASECHK.TRANS64.TRYWAIT P4, [R13+URZ+0x40], R14 ;  /* 0x0000400e0d0075a7 */ /* 0x0022a4000808017f */
[----:B--2---:R-:W-:Y:S05]  /*9d30*/  @!P4 NANOSLEEP.SYNCS 0x989680 ;  /* 0x009896800000c95d */ /* 0x004fea0003900000 */
[----:B------:R-:W2:Y:S02]  /*9d40*/  @!P4 SYNCS.PHASECHK.TRANS64 P4, [R13+URZ+0x40], R14 ;  /* 0x0000400e0d00c5a7 */ /* 0x000ea4000808007f */
[----:B--2---:R-:W-:Y:S05]  /*9d50*/  @!P4 BRA `(.L_x_114) ;  /* 0xfffffffc00f0c947 */ /* 0x004fea000383ffff */
[----:B------:R-:W-:Y:S05]  /*9d60*/  BRA `(.L_x_236) ;  /* 0xffffffb800447947 */ /* 0x000fea000383ffff */
.L_x_124:
[----:B--2---:R2:W3:Y:S02]  /*9d70*/  SYNCS.PHASECHK.TRANS64.TRYWAIT P4, [R13+URZ+0x40], R26 ;  /* 0x0000401a0d0075a7 */ /* 0x0044e4000808017f */
[----:B---3--:R-:W-:Y:S05]  /*9d80*/  @!P4 NANOSLEEP.SYNCS 0x989680 ;  /* 0x009896800000c95d */ /* 0x008fea0003900000 */
[----:B------:R-:W3:Y:S02]  /*9d90*/  @!P4 SYNCS.PHASECHK.TRANS64 P4, [R13+URZ+0x40], R26 ;  /* 0x0000401a0d00c5a7 */ /* 0x000ee4000808007f */
[----:B---3--:R-:W-:Y:S05]  /*9da0*/  @!P4 BRA `(.L_x_124) ;  /* 0xfffffffc00f0c947 */ /* 0x008fea000383ffff */
[----:B------:R-:W-:Y:S05]  /*9db0*/  BRA `(.L_x_237) ;  /* 0xffffffbc00f87947 */ /* 0x000fea000383ffff */
.L_x_144:
[----:B-1----:R-:W-:-:S04]  /*9dc0*/  MOV R3, UR4 ;  /* 0x0000000400037c02 */ /* 0x002fc80008000f00 */
[----:B------:R1:W2:Y:S03]  /*9dd0*/  SYNCS.PHASECHK.TRANS64.TRYWAIT P0, [R3+URZ+0x88], R0 ;  /* 0x00008800030075a7 */ /* 0x0002a6000800017f */
[----:B--2---:R-:W-:Y:S05]  /*9de0*/  @!P0 NANOSLEEP.SYNCS 0x989680 ;  /* 0x009896800000895d */ /* 0x004fea0003900000 */
[----:B------:R-:W2:Y:S02]  /*9df0*/  @!P0 SYNCS.PHASECHK.TRANS64 P0, [R3+URZ+0x88], R0 ;  /* 0x00008800030085a7 */ /* 0x000ea4000800007f */
[----:B--2---:R-:W-:Y:S05]  /*9e00*/  @!P0 BRA `(.L_x_144) ;  /* 0xfffffffc00ec8947 */ /* 0x004fea000383ffff */
[----:B------:R-:W-:Y:S05]  /*9e10*/  BRA `(.L_x_143) ;  /* 0xffffffd400487947 */ /* 0x000fea000383ffff */
.L_x_153:
[----:B-1----:R-:W-:-:S04]  /*9e20*/  IMAD.U32 R5, RZ, RZ, UR13 ;  /* 0x0000000dff057e24 */ /* 0x002fc8000f8e00ff */
[----:B------:R1:W2:Y:S03]  /*9e30*/  SYNCS.PHASECHK.TRANS64.TRYWAIT P1, [R5+URZ+0x60], R4 ;  /* 0x00006004050075a7 */ /* 0x0002a6000802017f */
[----:B--2---:R-:W-:Y:S05]  /*9e40*/  @!P1 NANOSLEEP.SYNCS 0x989680 ;  /* 0x009896800000995d */ /* 0x004fea0003900000 */
[----:B------:R-:W2:Y:S02]  /*9e50*/  @!P1 SYNCS.PHASECHK.TRANS64 P1, [R5+URZ+0x60], R4 ;  /* 0x00006004050095a7 */ /* 0x000ea4000802007f */
[----:B--2---:R-:W-:Y:S05]  /*9e60*/  @!P1 BRA `(.L_x_153) ;  /* 0xfffffffc00ec9947 */ /* 0x004fea000383ffff */
[----:B------:R-:W-:Y:S05]  /*9e70*/  BRA `(.L_x_238) ;  /* 0xffffffd8002c7947 */ /* 0x000fea000383ffff */
.L_x_159:
[----:B-12---:R-:W-:-:S04]  /*9e80*/  MOV R5, UR13 ;  /* 0x0000000d00057c02 */ /* 0x006fc80008000f00 */
[----:B------:R1:W2:Y:S03]  /*9e90*/  SYNCS.PHASECHK.TRANS64.TRYWAIT P1, [R5+URZ+0x68], R4 ;  /* 0x00006804050075a7 */ /* 0x0002a6000802017f */
[----:B--2---:R-:W-:Y:S05]  /*9ea0*/  @!P1 NANOSLEEP.SYNCS 0x989680 ;  /* 0x009896800000995d */ /* 0x004fea0003900000 */
[----:B------:R-:W2:Y:S02]  /*9eb0*/  @!P1 SYNCS.PHASECHK.TRANS64 P1, [R5+URZ+0x68], R4 ;  /* 0x00006804050095a7 */ /* 0x000ea4000802007f */
[----:B--2---:R-:W-:Y:S05]  /*9ec0*/  @!P1 BRA `(.L_x_159) ;  /* 0xfffffffc00ec9947 */ /* 0x004fea000383ffff */
[----:B------:R-:W-:Y:S05]  /*9ed0*/  BRA `(.L_x_239) ;  /* 0xffffffd800747947 */ /* 0x000fea000383ffff */
.L_x_165:
[----:B-123--:R-:W-:-:S04]  /*9ee0*/  IMAD.U32 R5, RZ, RZ, UR13 ;  /* 0x0000000dff057e24 */ /* 0x00efc8000f8e00ff */
[----:B------:R1:W2:Y:S03]  /*9ef0*/  SYNCS.PHASECHK.TRANS64.TRYWAIT P1, [R5+URZ+0x70], R4 ;  /* 0x00007004050075a7 */ /* 0x0002a6000802017f */
[----:B--2---:R-:W-:Y:S05]  /*9f00*/  @!P1 NANOSLEEP.SYNCS 0x989680 ;  /* 0x009896800000995d */ /* 0x004fea0003900000 */
[----:B------:R-:W2:Y:S02]  /*9f10*/  @!P1 SYNCS.PHASECHK.TRANS64 P1, [R5+URZ+0x70], R4 ;  /* 0x00007004050095a7 */ /* 0x000ea4000802007f */
[----:B--2---:R-:W-:Y:S05]  /*9f20*/  @!P1 BRA `(.L_x_165) ;  /* 0xfffffffc00ec9947 */ /* 0x004fea000383ffff */
[----:B------:R-:W-:Y:S05]  /*9f30*/  BRA `(.L_x_240) ;  /* 0xffffffd800c47947 */ /* 0x000fea000383ffff */
.L_x_171:
[----:B-1234-:R-:W-:-:S04]  /*9f40*/  MOV R5, UR13 ;  /* 0x0000000d00057c02 */ /* 0x01efc80008000f00 */
[----:B------:R1:W2:Y:S03]  /*9f50*/  SYNCS.PHASECHK.TRANS64.TRYWAIT P1, [R5+URZ+0x78], R4 ;  /* 0x00007804050075a7 */ /* 0x0002a6000802017f */
[----:B--2---:R-:W-:Y:S05]  /*9f60*/  @!P1 NANOSLEEP.SYNCS 0x989680 ;  /* 0x009896800000995d */ /* 0x004fea0003900000 */
[----:B------:R-:W2:Y:S02]  /*9f70*/  @!P1 SYNCS.PHASECHK.TRANS64 P1, [R5+URZ+0x78], R4 ;  /* 0x00007804050095a7 */ /* 0x000ea4000802007f */
[----:B--2---:R-:W-:Y:S05]  /*9f80*/  @!P1 BRA `(.L_x_171) ;  /* 0xfffffffc00ec9947 */ /* 0x004fea000383ffff */
[----:B------:R-:W-:Y:S05]  /*9f90*/  BRA `(.L_x_241) ;  /* 0xffffffdc00147947 */ /* 0x000fea000383ffff */
.L_x_177:
[----:B-1234-:R-:W-:-:S04]  /*9fa0*/  IMAD.U32 R5, RZ, RZ, UR13 ;  /* 0x0000000dff057e24 */ /* 0x01efc8000f8e00ff */
[----:B------:R1:W2:Y:S03]  /*9fb0*/  SYNCS.PHASECHK.TRANS64.TRYWAIT P1, [R5+URZ+0x60], R4 ;  /* 0x00006004050075a7 */ /* 0x0002a6000802017f */
[----:B--2---:R-:W-:Y:S05]  /*9fc0*/  @!P1 NANOSLEEP.SYNCS 0x989680 ;  /* 0x009896800000995d */ /* 0x004fea0003900000 */
[----:B------:R-:W2:Y:S02]  /*9fd0*/  @!P1 SYNCS.PHASECHK.TRANS64 P1, [R5+URZ+0x60], R4 ;  /* 0x00006004050095a7 */ /* 0x000ea4000802007f */
[----:B--2---:R-:W-:Y:S05]  /*9fe0*/  @!P1 BRA `(.L_x_177) ;  /* 0xfffffffc00ec9947 */ /* 0x004fea000383ffff */
[----:B------:R-:W-:Y:S05]  /*9ff0*/  BRA `(.L_x_242) ;  /* 0xffffffdc00687947 */ /* 0x000fea000383ffff */
.L_x_183:
[----:B-1234-:R-:W-:-:S04]  /*a000*/  MOV R5, UR13 ;  /* 0x0000000d00057c02 */ /* 0x01efc80008000f00 */
[----:B------:R1:W2:Y:S03]  /*a010*/  SYNCS.PHASECHK.TRANS64.TRYWAIT P1, [R5+URZ+0x68], R4 ;  /* 0x00006804050075a7 */ /* 0x0002a6000802017f */
[----:B--2---:R-:W-:Y:S05]  /*a020*/  @!P1 NANOSLEEP.SYNCS 0x989680 ;  /* 0x009896800000995d */ /* 0x004fea0003900000 */
[----:B------:R-:W2:Y:S02]  /*a030*/  @!P1 SYNCS.PHASECHK.TRANS64 P1, [R5+URZ+0x68], R4 ;  /* 0x00006804050095a7 */ /* 0x000ea4000802007f */
[----:B--2---:R-:W-:Y:S05]  /*a040*/  @!P1 BRA `(.L_x_183) ;  /* 0xfffffffc00ec9947 */ /* 0x004fea000383ffff */
[----:B------:R-:W-:Y:S05]  /*a050*/  BRA `(.L_x_243) ;  /* 0xffffffdc00ac7947 */ /* 0x000fea000383ffff */
.L_x_189:
[----:B-1234-:R-:W-:-:S04]  /*a060*/  IMAD.U32 R5, RZ, RZ, UR13 ;  /* 0x0000000dff057e24 */ /* 0x01efc8000f8e00ff */
[----:B------:R1:W2:Y:S03]  /*a070*/  SYNCS.PHASECHK.TRANS64.TRYWAIT P1, [R5+URZ+0x70], R4 ;  /* 0x00007004050075a7 */ /* 0x0002a6000802017f */
[----:B--2---:R-:W-:Y:S05]  /*a080*/  @!P1 NANOSLEEP.SYNCS 0x989680 ;  /* 0x009896800000995d */ /* 0x004fea0003900000 */
[----:B------:R-:W2:Y:S02]  /*a090*/  @!P1 SYNCS.PHASECHK.TRANS64 P1, [R5+URZ+0x70], R4 ;  /* 0x00007004050095a7 */ /* 0x000ea4000802007f */
[----:B--2---:R-:W-:Y:S05]  /*a0a0*/  @!P1 BRA `(.L_x_189) ;  /* 0xfffffffc00ec9947 */ /* 0x004fea000383ffff */
[----:B------:R-:W-:Y:S05]  /*a0b0*/  BRA `(.L_x_244) ;  /* 0xffffffdc00f07947 */ /* 0x000fea000383ffff */
.L_x_195:
[----:B-1234-:R-:W-:-:S04]  /*a0c0*/  MOV R5, UR13 ;  /* 0x0000000d00057c02 */ /* 0x01efc80008000f00 */
[----:B------:R1:W2:Y:S03]  /*a0d0*/  SYNCS.PHASECHK.TRANS64.TRYWAIT P1, [R5+URZ+0x78], R4 ;  /* 0x00007804050075a7 */ /* 0x0002a6000802017f */
[----:B--2---:R-:W-:Y:S05]  /*a0e0*/  @!P1 NANOSLEEP.SYNCS 0x989680 ;  /* 0x009896800000995d */ /* 0x004fea0003900000 */
[----:B------:R-:W2:Y:S02]  /*a0f0*/  @!P1 SYNCS.PHASECHK.TRANS64 P1, [R5+URZ+0x78], R4 ;  /* 0x00007804050095a7 */ /* 0x000ea4000802007f */
[----:B--2---:R-:W-:Y:S05]  /*a100*/  @!P1 BRA `(.L_x_195) ;  /* 0xfffffffc00ec9947 */ /* 0x004fea000383ffff */
[----:B------:R-:W-:Y:S05]  /*a110*/  BRA `(.L_x_245) ;  /* 0xffffffe000347947 */ /* 0x000fea000383ffff */
.L_x_205:
[----:B------:R1:W1:Y:S02]  /*a120*/  SYNCS.PHASECHK.TRANS64.TRYWAIT P0, [R0+URZ+0x60], R3 ;  /* 0x00006003000075a7 */ /* 0x000264000800017f */
[----:B-1----:R-:W-:Y:S05]  /*a130*/  @!P0 NANOSLEEP.SYNCS 0x989680 ;  /* 0x009896800000895d */ /* 0x002fea0003900000 */
[----:B------:R-:W1:Y:S02]  /*a140*/  @!P0 SYNCS.PHASECHK.TRANS64 P0, [R0+URZ+0x60], R3 ;  /* 0x00006003000085a7 */ /* 0x000e64000800007f */
[----:B-1----:R-:W-:Y:S05]  /*a150*/  @!P0 BRA `(.L_x_205) ;  /* 0xfffffffc00f08947 */ /* 0x002fea000383ffff */
[----:B------:R-:W-:Y:S05]  /*a160*/  BRA `(.L_x_246) ;  /* 0xffffffe800187947 */ /* 0x000fea000383ffff */
.L_x_207:
[----:B------:R1:W1:Y:S02]  /*a170*/  SYNCS.PHASECHK.TRANS64.TRYWAIT P0, [R0+URZ+0x68], R3 ;  /* 0x00006803000075a7 */ /* 0x000264000800017f */
[----:B-1----:R-:W-:Y:S05]  /*a180*/  @!P0 NANOSLEEP.SYNCS 0x989680 ;  /* 0x009896800000895d */ /* 0x002fea0003900000 */
[----:B------:R-:W1:Y:S02]  /*a190*/  @!P0 SYNCS.PHASECHK.TRANS64 P0, [R0+URZ+0x68], R3 ;  /* 0x00006803000085a7 */ /* 0x000e64000800007f */
[----:B-1----:R-:W-:Y:S05]  /*a1a0*/  @!P0 BRA `(.L_x_207) ;  /* 0xfffffffc00f08947 */ /* 0x002fea000383ffff */
[----:B------:R-:W-:Y:S05]  /*a1b0*/  BRA `(.L_x_247) ;  /* 0xffffffe800147947 */ /* 0x000fea000383ffff */
.L_x_209:
[----:B------:R1:W1:Y:S02]  /*a1c0*/  SYNCS.PHASECHK.TRANS64.TRYWAIT P0, [R0+URZ+0x70], R3 ;  /* 0x00007003000075a7 */ /* 0x000264000800017f */
[----:B-1----:R-:W-:Y:S05]  /*a1d0*/  @!P0 NANOSLEEP.SYNCS 0x989680 ;  /* 0x009896800000895d */ /* 0x002fea0003900000 */
[----:B------:R-:W1:Y:S02]  /*a1e0*/  @!P0 SYNCS.PHASECHK.TRANS64 P0, [R0+URZ+0x70], R3 ;  /* 0x00007003000085a7 */ /* 0x000e64000800007f */
[----:B-1----:R-:W-:Y:S05]  /*a1f0*/  @!P0 BRA `(.L_x_209) ;  /* 0xfffffffc00f08947 */ /* 0x002fea000383ffff */
[----:B------:R-:W-:Y:S05]  /*a200*/  BRA `(.L_x_248) ;  /* 0xffffffe800107947 */ /* 0x000fea000383ffff */
.L_x_213:
[----:B------:R-:W-:Y:S01]  /*a210*/  BSSY B1, `(.L_x_249) ;  /* 0x0000006000017945 */ /* 0x000fe20003800000 */
[----:B------:R-:W-:-:S07]  /*a220*/  IMAD.MOV.U32 R15, RZ, RZ, -0x1 ;  /* 0xffffffffff0f7424 */ /* 0x000fce00078e00ff */
[----:B------:R-:W-:Y:S05]  /*a230*/  WARPSYNC.COLLECTIVE R15, `(.L_x_250) ;  /* 0x000000000f0c7348 */ /* 0x000fea0003c00000 */
[----:B------:R-:W-:Y:S02]  /*a240*/  ELECT P6, UR62, PT ;  /* 0x00000000003e782f */ /* 0x000fe400038c0000 */
[----:B------:R-:W-:Y:S01]  /*a250*/  MOV R14, UR62 ;  /* 0x0000003e000e7c02 */ /* 0x000fe20008000f00 */
[----:B------:R-:W-:Y:S10]  /*a260*/  ENDCOLLECTIVE ;  /* 0x000000000000791b */ /* 0x000ff40003800000 */
.L_x_250:
[----:B------:R-:W-:Y:S05]  /*a270*/  BSYNC B1 ;  /* 0x0000000000017941 */ /* 0x000fea0003800000 */
.L_x_249:
[----:B------:R-:W-:Y:S05]  /*a280*/  BRA `(.L_x_251) ;  /* 0xffffffe8008c7947 */ /* 0x000fea000383ffff */
.L_x_216:
[----:B--2---:R2:W3:Y:S02]  /*a290*/  SYNCS.PHASECHK.TRANS64.TRYWAIT P0, [R14+URZ+0x20], R7 ;  /* 0x000020070e0075a7 */ /* 0x0044e4000800017f */
[----:B---3--:R-:W-:Y:S05]  /*a2a0*/  @!P0 NANOSLEEP.SYNCS 0x989680 ;  /* 0x009896800000895d */ /* 0x008fea0003900000 */
[----:B------:R-:W3:Y:S02]  /*a2b0*/  @!P0 SYNCS.PHASECHK.TRANS64 P0, [R14+URZ+0x20], R7 ;  /* 0x000020070e0085a7 */ /* 0x000ee4000800007f */
[----:B---3--:R-:W-:Y:S05]  /*a2c0*/  @!P0 BRA `(.L_x_216) ;  /* 0xfffffffc00f08947 */ /* 0x008fea000383ffff */
[----:B------:R-:W-:Y:S05]  /*a2d0*/  BRA `(.L_x_252) ;  /* 0xffffffe800c47947 */ /* 0x000fea000383ffff */
.L_x_224:
[----:B------:R-:W-:Y:S01]  /*a2e0*/  BSSY B0, `(.L_x_253) ;  /* 0x0000006000007945 */ /* 0x000fe20003800000 */
[----:B------:R-:W-:-:S07]  /*a2f0*/  MOV R15, 0xffffffff ;  /* 0xffffffff000f7802 */ /* 0x000fce0000000f00 */
[----:B-1----:R-:W-:Y:S05]  /*a300*/  WARPSYNC.COLLECTIVE R15, `(.L_x_254) ;  /* 0x000000000f0c7348 */ /* 0x002fea0003c00000 */
[----:B------:R-:W-:Y:S02]  /*a310*/  ELECT P6, UR62, PT ;  /* 0x00000000003e782f */ /* 0x000fe400038c0000 */
[----:B------:R-:W-:Y:S01]  /*a320*/  MOV R14, UR62 ;  /* 0x0000003e000e7c02 */ /* 0x000fe20008000f00 */
[----:B-1----:R-:W-:Y:S10]  /*a330*/  ENDCOLLECTIVE ;  /* 0x000000000000791b */ /* 0x002ff40003800000 */
.L_x_254:
[----:B------:R-:W-:Y:S05]  /*a340*/  BSYNC B0 ;  /* 0x0000000000007941 */ /* 0x000fea0003800000 */
.L_x_253:
[----:B------:R-:W-:Y:S05]  /*a350*/  BRA `(.L_x_255) ;  /* 0xfffffff400187947 */ /* 0x000fea000383ffff */
.L_x_226:
[----:B--2---:R2:W3:Y:S02]  /*a360*/  SYNCS.PHASECHK.TRANS64.TRYWAIT P0, [R5+URZ], R2 ;  /* 0x00000002050075a7 */ /* 0x0044e4000800017f */
[----:B---3--:R-:W-:Y:S05]  /*a370*/  @!P0 NANOSLEEP.SYNCS 0x989680 ;  /* 0x009896800000895d */ /* 0x008fea0003900000 */
[----:B------:R-:W3:Y:S02]  /*a380*/  @!P0 SYNCS.PHASECHK.TRANS64 P0, [R5+URZ], R2 ;  /* 0x00000002050085a7 */ /* 0x000ee4000800007f */
[----:B---3--:R-:W-:Y:S05]  /*a390*/  @!P0 BRA `(.L_x_226) ;  /* 0xfffffffc00f08947 */ /* 0x008fea000383ffff */
[----:B------:R-:W-:Y:S05]  /*a3a0*/  BRA `(.L_x_256) ;  /* 0xfffffff400547947 */ /* 0x000fea000383ffff */
.L_x_227:
[----:B--2---:R2:W3:Y:S02]  /*a3b0*/  SYNCS.PHASECHK.TRANS64.TRYWAIT P0, [R7+URZ], R4 ;  /* 0x00000004070075a7 */ /* 0x0044e4000800017f */
[----:B---3--:R-:W-:Y:S05]  /*a3c0*/  @!P0 NANOSLEEP.SYNCS 0x989680 ;  /* 0x009896800000895d */ /* 0x008fea0003900000 */
[----:B------:R-:W3:Y:S02]  /*a3d0*/  @!P0 SYNCS.PHASECHK.TRANS64 P0, [R7+URZ], R4 ;  /* 0x00000004070085a7 */ /* 0x000ee4000800007f */
[----:B---3--:R-:W-:Y:S05]  /*a3e0*/  @!P0 BRA `(.L_x_227) ;  /* 0xfffffffc00f08947 */ /* 0x008fea000383ffff */
[----:B------:R-:W-:Y:S05]  /*a3f0*/  BRA `(.L_x_257) ;  /* 0xfffffff400647947 */ /* 0x000fea000383ffff */
.L_x_228:
[----:B--2---:R2:W3:Y:S02]  /*a400*/  SYNCS.PHASECHK.TRANS64.TRYWAIT P0, [R6+URZ], R5 ;  /* 0x00000005060075a7 */ /* 0x0044e4000800017f */
[----:B---3--:R-:W-:Y:S05]  /*a410*/  @!P0 NANOSLEEP.SYNCS 0x989680 ;  /* 0x009896800000895d */ /* 0x008fea0003900000 */
[----:B------:R-:W3:Y:S02]  /*a420*/  @!P0 SYNCS.PHASECHK.TRANS64 P0, [R6+URZ], R5 ;  /* 0x00000005060085a7 */ /* 0x000ee4000800007f */
[----:B---3--:R-:W-:Y:S05]  /*a430*/  @!P0 BRA `(.L_x_228) ;  /* 0xfffffffc00f08947 */ /* 0x008fea000383ffff */
[----:B------:R-:W-:Y:S05]  /*a440*/  BRA `(.L_x_258) ;  /* 0xfffffff4006c7947 */ /* 0x000fea000383ffff */
.L_x_259:
[----:B------:R-:W-:-:S00]  /*a450*/  BRA `(.L_x_259) ;  /* 0xfffffffc00fc7947 */ /* 0x000fc0000383ffff */
[----:B------:R-:W-:-:S00]  /*a460*/  NOP ;  /* 0x0000000000007918 */ /* 0x000fc00000000000 */
        /* <DEDUP_REMOVED lines=9> */
.L_x_260:


//--------------------- .nv.global.init           --------------------------
	.section	.nv.global.init,"aw",@progbits
.nv.global.init:
	.type		$str$22,@object
	.size		$str$22,($str$26 - $str$22)
$str$22:
        /*0000*/ 	.byte	0x6b, 0x5f, 0x74, 0x69, 0x6c, 0x65, 0x5f, 0x63, 0x6f, 0x75, 0x6e, 0x74, 0x20, 0x3e, 0x3d, 0x20
        /*0010*/ 	.byte	0x31, 0x00
	.type		$str$26,@object
	.size		$str$26,($str$27 - $str$26)
$str$26:
        /*0012*/ 	.byte	0x28, 0x61, 0x64, 0x64, 0x72, 0x65, 0x73, 0x73, 0x20, 0x26, 0x20, 0x6d, 0x61, 0x73, 0x6b, 0x29
        /*0022*/ 	.byte	0x20, 0x3d, 0x3d, 0x20, 0x30, 0x00
	.type		$str$27,@object
	.size		$str$27,($str$23 - $str$27)
$str$27:
        /*0028*/ 	.byte	0x2f, 0x74, 0x6d, 0x70, 0x2f, 0x63, 0x75, 0x74, 0x6c, 0x61, 0x73, 0x73, 0x5f, 0x73, 0x77, 0x65
        /*0038*/ 	.byte	0x65, 0x70, 0x5f, 0x73, 0x72, 0x63, 0x2f, 0x69, 0x6e, 0x63, 0x6c, 0x75, 0x64, 0x65, 0x2f, 0x63
        /*0048*/ 	.byte	0x75, 0x74, 0x65, 0x2f, 0x70, 0x6f, 0x69, 0x6e, 0x74, 0x65, 0x72, 0x5f, 0x66, 0x6c, 0x61, 0x67
        /*0058*/ 	.byte	0x67, 0x65, 0x64, 0x2e, 0x68, 0x70, 0x70, 0x00
	.type		$str$23,@object
	.size		$str$23,(__unnamed_2 - $str$23)
$str$23:
        /*0060*/ 	.byte	0x2f, 0x74, 0x6d, 0x70, 0x2f, 0x63, 0x75, 0x74, 0x6c, 0x61, 0x73, 0x73, 0x5f, 0x73, 0x77, 0x65
        /*0070*/ 	.byte	0x65, 0x70, 0x5f, 0x73, 0x72, 0x63, 0x2f, 0x69, 0x6e, 0x63, 0x6c, 0x75, 0x64, 0x65, 0x2f, 0x63
        /*0080*/ 	.byte	0x75, 0x74, 0x6c, 0x61, 0x73, 0x73, 0x2f, 0x67, 0x65, 0x6d, 0x6d, 0x2f, 0x63, 0x6f, 0x6c, 0x6c
        /*0090*/ 	.byte	0x65, 0x63, 0x74, 0x69, 0x76, 0x65, 0x2f, 0x73, 0x6d, 0x39, 0x30, 0x5f, 0x6d, 0x6d, 0x61, 0x5f
        /*00a0*/ 	.byte	0x74, 0x6d, 0x61, 0x5f, 0x67, 0x6d, 0x6d, 0x61, 0x5f, 0x73, 0x73, 0x5f, 0x77, 0x61, 0x72, 0x70
        /*00b0*/ 	.byte	0x73, 0x70, 0x65, 0x63, 0x69, 0x61, 0x6c, 0x69, 0x7a, 0x65, 0x64, 0x2e, 0x68, 0x70, 0x70, 0x00
	.type		__unnamed_2,@object
	.size		__unnamed_2,(__unnamed_1 - __unnamed_2)
__unnamed_2:
        /*00c0*/ 	.byte	0x61, 0x75, 0x74, 0x6f, 0x20, 0x63, 0x75, 0x74, 0x65, 0x3a, 0x3a, 0x61, 0x73, 0x5f, 0x70, 0x6f
        /* <DEDUP_REMOVED lines=27> */
        /*0280*/ 	.byte	0x36, 0x3e, 0x3e, 0x3e, 0x3e, 0x3e, 0x5d, 0x00
	.type		__unnamed_1,@object
	.size		__unnamed_1,(.L_0 - __unnamed_1)
__unnamed_1:
        /* <DEDUP_REMOVED lines=181> */
        /*0dd8*/ 	.byte	0x74, 0x69, 0x74, 0x79, 0x5d, 0x00
.L_0:


//--------------------- .nv.shared._ZN7cutlass13device_kernelINS_4gemm6kernel13GemmUniversalIN4cute5tupleIJiiiiEEENS1_10collective13CollectiveMmaINS1_34MainloopSm90TmaGmmaWarpSpecializedILi4ENS5_IJNS4_1CILi2EEENSA_ILi1EEESC_EEENS1_35KernelTmaWarpSpecializedCooperativeEEENS5_IJNSA_ILi128EEENSA_ILi256EEENSA_ILi64EEEEEENS_6half_tENS5_IJlSC_lEEESK_SL_NS4_8TiledMMAINS4_8MMA_AtomIJNS4_4SM904GMMA26MMA_64x256x16_F32F16F16_SSILNSP_5MajorE0ELSR_0ELNSP_7ScaleInE1ELSS_1EEEEEENS4_6LayoutISD_NS5_IJSC_NSA_ILi0EEESW_EEEEENS5_IJNS4_10UnderscoreESZ_SZ_EEEEENS4_13SM90_TMA_LOADENS4_14ComposedLayoutINS4_7SwizzleILi3ELi4ELi3EEENS4_18smem_ptr_flag_bitsILi16EEENSV_INS5_IJNSA_ILi8EEESI_EEENS5_IJSI_SC_EEEEEEEvNS4_8identityENS4_23SM90_TMA_LOAD_MULTICASTES1C_vS1D_EENS_8epilogue10collective18CollectiveEpilogueINS1G_22Sm90TmaWarpSpecializedILi4ELi2ELi16ELb1ELb0EEEJSJ_NS5_IJSG_NSA_ILi32EEEEEESK_SL_SK_SL_NS1G_6fusion15FusionCallbacksIS1K_NS1N_17LinearCombinationISK_fSK_fLNS_15FloatRoundStyleE2EEESJ_S1M_JEEES12_NS13_INS14_ILi2ELi4ELi3EEES17_NSV_INS5_IJS18_S1L_EEENS5_IJS1L_SC_EEEEEEENS4_17SM75_U32x4_LDSM_NENS4_14SM90_TMA_STOREES1X_NS4_17SM90_U32x4_STSM_NENS4_9Copy_AtomIJS20_SK_EEEvEEEvvEEEEvNT_6ParamsE --------------------------
	.section	.nv.shared._ZN7cutlass13device_kernelINS_4gemm6kernel13GemmUniversalIN4cute5tupleIJiiiiEEENS1_10collective13CollectiveMmaINS1_34MainloopSm90TmaGmmaWarpSpecializedILi4ENS5_IJNS4_1CILi2EEENSA_ILi1EEESC_EEENS1_35KernelTmaWarpSpecializedCooperativeEEENS5_IJNSA_ILi128EEENSA_ILi256EEENSA_ILi64EEEEEENS_6half_tENS5_IJlSC_lEEESK_SL_NS4_8TiledMMAINS4_8MMA_AtomIJNS4_4SM904GMMA26MMA_64x256x16_F32F16F16_SSILNSP_5MajorE0ELSR_0ELNSP_7ScaleInE1ELSS_1EEEEEENS4_6LayoutISD_NS5_IJSC_NSA_ILi0EEESW_EEEEENS5_IJNS4_10UnderscoreESZ_SZ_EEEEENS4_13SM90_TMA_LOADENS4_14ComposedLayoutINS4_7SwizzleILi3ELi4ELi3EEENS4_18smem_ptr_flag_bitsILi16EEENSV_INS5_IJNSA_ILi8EEESI_EEENS5_IJSI_SC_EEEEEEEvNS4_8identityENS4_23SM90_TMA_LOAD_MULTICASTES1C_vS1D_EENS_8epilogue10collective18CollectiveEpilogueINS1G_22Sm90TmaWarpSpecializedILi4ELi2ELi16ELb1ELb0EEEJSJ_NS5_IJSG_NSA_ILi32EEEEEESK_SL_SK_SL_NS1G_6fusion15FusionCallbacksIS1K_NS1N_17LinearCombinationISK_fSK_fLNS_15FloatRoundStyleE2EEESJ_S1M_JEEES12_NS13_INS14_ILi2ELi4ELi3EEES17_NSV_INS5_IJS18_S1L_EEENS5_IJS1L_SC_EEEEEEENS4_17SM75_U32x4_LDSM_NENS4_14SM90_TMA_STOREES1X_NS4_17SM90_U32x4_STSM_NENS4_9Copy_AtomIJS20_SK_EEEvEEEvvEEEEvNT_6ParamsE,"aw",@nobits
	.sectionflags	@""
	.align	16
	.zero		1024


//--------------------- .nv.shared.reserved.0     --------------------------
	.section	.nv.shared.reserved.0,"aw",@nobits
	.weak		__nv_reservedSMEM_offset_0_alias
	.size		__nv_reservedSMEM_offset_0_alias, 0, 0
	.other		__nv_reservedSMEM_offset_0_alias,@"STO_CUDA_RESERVED_SHARED STV_DEFAULT"
__nv_reservedSMEM_offset_0_alias:
	.zero		0


//--------------------- .nv.global                --------------------------
	.section	.nv.global,"aw",@nobits
.nv.global:
	.type		_ZN39_INTERNAL_e3bd2723_4_k_cu_1935bdfb_36174cute1_E,@object
	.size		_ZN39_INTERNAL_e3bd2723_4_k_cu_1935bdfb_36174cute1_E,(_ZN39_INTERNAL_e3bd2723_4_k_cu_1935bdfb_36174cuda3std3__45__cpo6cbeginE - _ZN39_INTERNAL_e3bd2723_4_k_cu_1935bdfb_36174cute1_E)
_ZN39_INTERNAL_e3bd2723_4_k_cu_1935bdfb_36174cute1_E:
	.zero		1
	.type		_ZN39_INTERNAL_e3bd2723_4_k_cu_1935bdfb_36174cuda3std3__45__cpo6cbeginE,@object
	.size		_ZN39_INTERNAL_e3bd2723_4_k_cu_1935bdfb_36174cuda3std3__45__cpo6cbeginE,(_ZN39_INTERNAL_e3bd2723_4_k_cu_1935bdfb_36174cuda3std3__48in_placeE - _ZN39_INTERNAL_e3bd2723_4_k_cu_1935bdfb_36174cuda3std3__45__cpo6cbeginE)
_ZN39_INTERNAL_e3bd2723_4_k_cu_1935bdfb_36174cuda3std3__45__cpo6cbeginE:
	.zero		1
	.type		_ZN39_INTERNAL_e3bd2723_4_k_cu_1935bdfb_36174cuda3std3__48in_placeE,@object
	.size		_ZN39_INTERNAL_e3bd2723_4_k_cu_1935bdfb_36174cuda3std3__48in_placeE,(_ZN39_INTERNAL_e3bd2723_4_k_cu_1935bdfb_36174cuda3std6ranges3__45__cpo9iter_moveE - _ZN39_INTERNAL_e3bd2723_4_k_cu_1935bdfb_36174cuda3std3__48in_placeE)
_ZN39_INTERNAL_e3bd2723_4_k_cu_1935bdfb_36174cuda3std3__48in_placeE:
	.zero		1
	.type		_ZN39_INTERNAL_e3bd2723_4_k_cu_1935bdfb_36174cuda3std6ranges3__45__cpo9iter_moveE,@object
	.size		_ZN39_INTERNAL_e3bd2723_4_k_cu_1935bdfb_36174cuda3std6ranges3__45__cpo9iter_moveE,(_ZN39_INTERNAL_e3bd2723_4_k_cu_1935bdfb_36174cuda3std3__45__cpo5beginE - _ZN39_INTERNAL_e3bd2723_4_k_cu_1935bdfb_36174cuda3std6ranges3__45__cpo9iter_moveE)
_ZN39_INTERNAL_e3bd2723_4_k_cu_1935bdfb_36174cuda3std6ranges3__45__cpo9iter_moveE:
	.zero		1
	.type		_ZN39_INTERNAL_e3bd2723_4_k_cu_1935bdfb_36174cuda3std3__45__cpo5beginE,@object
	.size		_ZN39_INTERNAL_e3bd2723_4_k_cu_1935bdfb_36174cuda3std3__45__cpo5beginE,(_ZN39_INTERNAL_e3bd2723_4_k_cu_1935bdfb_36174cuda3std3__441_GLOBAL__N__e3bd2723_4_k_cu_1935bdfb_36176ignoreE - _ZN39_INTERNAL_e3bd2723_4_k_cu_1935bdfb_36174cuda3std3__45__cpo5beginE)
_ZN39_INTERNAL_e3bd2723_4_k_cu_1935bdfb_36174cuda3std3__45__cpo5beginE:
	.zero		1
	.type		_ZN39_INTERNAL_e3bd2723_4_k_cu_1935bdfb_36174cuda3std3__441_GLOBAL__N__e3bd2723_4_k_cu_1935bdfb_36176ignoreE,@object
	.size		_ZN39_INTERNAL_e3bd2723_4_k_cu_1935bdfb_36174cuda3std3__441_GLOBAL__N__e3bd2723_4_k_cu_1935bdfb_36176ignoreE,(_ZN39_INTERNAL_e3bd2723_4_k_cu_1935bdfb_36174cute7productE - _ZN39_INTERNAL_e3bd2723_4_k_cu_1935bdfb_36174cuda3std3__441_GLOBAL__N__e3bd2723_4_k_cu_1935bdfb_36176ignoreE)
_ZN39_INTERNAL_e3bd2723_4_k_cu_1935bdfb_36174cuda3std3__441_GLOBAL__N__e3bd2723_4_k_cu_1935bdfb_36176ignoreE:
	.zero		1
	.type		_ZN39_INTERNAL_e3bd2723_4_k_cu_1935bdfb_36174cute7productE,@object
	.size		_ZN39_INTERNAL_e3bd2723_4_k_cu_1935bdfb_36174cute7productE,(_ZN39_INTERNAL_e3bd2723_4_k_cu_1935bdfb_36174cuda3std3__45__cpo3endE - _ZN39_INTERNAL_e3bd2723_4_k_cu_1935bdfb_36174cute7productE)
_ZN39_INTERNAL_e3bd2723_4_k_cu_1935bdfb_36174cute7productE:
	.zero		1
	.type		_ZN39_INTERNAL_e3bd2723_4_k_cu_1935bdfb_36174cuda3std3__45__cpo3endE,@object
	.size		_ZN39_INTERNAL_e3bd2723_4_k_cu_1935bdfb_36174cuda3std3__45__cpo3endE,(_ZN39_INTERNAL_e3bd2723_4_k_cu_1935bdfb_36174cuda3std3__419piecewise_constructE - _ZN39_INTERNAL_e3bd2723_4_k_cu_1935bdfb_36174cuda3std3__45__cpo3endE)
_ZN39_INTERNAL_e3bd2723_4_k_cu_1935bdfb_36174cuda3std3__45__cpo3endE:
	.zero		1
	.type		_ZN39_INTERNAL_e3bd2723_4_k_cu_1935bdfb_36174cuda3std3__419piecewise_constructE,@object
	.size		_ZN39_INTERNAL_e3bd2723_4_k_cu_1935bdfb_36174cuda3std3__419piecewise_constructE,(_ZN39_INTERNAL_e3bd2723_4_k_cu_1935bdfb_36174cuda3std3__45__cpo4cendE - _ZN39_INTERNAL_e3bd2723_4_k_cu_1935bdfb_36174cuda3std3__419piecewise_constructE)
_ZN39_INTERNAL_e3bd2723_4_k_cu_1935bdfb_36174cuda3std3__419piecewise_constructE:
	.zero		1
	.type		_ZN39_INTERNAL_e3bd2723_4_k_cu_1935bdfb_36174cuda3std3__45__cpo4cendE,@object
	.size		_ZN39_INTERNAL_e3bd2723_4_k_cu_1935bdfb_36174cuda3std3__45__cpo4cendE,(_ZN39_INTERNAL_e3bd2723_4_k_cu_1935bdfb_36174cuda3std6ranges3__45__cpo4swapE - _ZN39_INTERNAL_e3bd2723_4_k_cu_1935bdfb_36174cuda3std3__45__cpo4cendE)
_ZN39_INTERNAL_e3bd2723_4_k_cu_1935bdfb_36174cuda3std3__45__cpo4cendE:
	.zero		1
	.type		_ZN39_INTERNAL_e3bd2723_4_k_cu_1935bdfb_36174cuda3std6ranges3__45__cpo4swapE,@object
	.size		_ZN39_INTERNAL_e3bd2723_4_k_cu_1935bdfb_36174cuda3std6ranges3__45__cpo4swapE,(.L_9 - _ZN39_INTERNAL_e3bd2723_4_k_cu_1935bdfb_36174cuda3std6ranges3__45__cpo4swapE)
_ZN39_INTERNAL_e3bd2723_4_k_cu_1935bdfb_36174cuda3std6ranges3__45__cpo4swapE:
	.zero		1
.L_9:


//--------------------- .nv.constant0._ZN7cutlass13device_kernelINS_4gemm6kernel13GemmUniversalIN4cute5tupleIJiiiiEEENS1_10collective13CollectiveMmaINS1_34MainloopSm90TmaGmmaWarpSpecializedILi4ENS5_IJNS4_1CILi2EEENSA_ILi1EEESC_EEENS1_35KernelTmaWarpSpecializedCooperativeEEENS5_IJNSA_ILi128EEENSA_ILi256EEENSA_ILi64EEEEEENS_6half_tENS5_IJlSC_lEEESK_SL_NS4_8TiledMMAINS4_8MMA_AtomIJNS4_4SM904GMMA26MMA_64x256x16_F32F16F16_SSILNSP_5MajorE0ELSR_0ELNSP_7ScaleInE1ELSS_1EEEEEENS4_6LayoutISD_NS5_IJSC_NSA_ILi0EEESW_EEEEENS5_IJNS4_10UnderscoreESZ_SZ_EEEEENS4_13SM90_TMA_LOADENS4_14ComposedLayoutINS4_7SwizzleILi3ELi4ELi3EEENS4_18smem_ptr_flag_bitsILi16EEENSV_INS5_IJNSA_ILi8EEESI_EEENS5_IJSI_SC_EEEEEEEvNS4_8identityENS4_23SM90_TMA_LOAD_MULTICASTES1C_vS1D_EENS_8epilogue10collective18CollectiveEpilogueINS1G_22Sm90TmaWarpSpecializedILi4ELi2ELi16ELb1ELb0EEEJSJ_NS5_IJSG_NSA_ILi32EEEEEESK_SL_SK_SL_NS1G_6fusion15FusionCallbacksIS1K_NS1N_17LinearCombinationISK_fSK_fLNS_15FloatRoundStyleE2EEESJ_S1M_JEEES12_NS13_INS14_ILi2ELi4ELi3EEES17_NSV_INS5_IJS18_S1L_EEENS5_IJS1L_SC_EEEEEEENS4_17SM75_U32x4_LDSM_NENS4_14SM90_TMA_STOREES1X_NS4_17SM90_U32x4_STSM_NENS4_9Copy_AtomIJS20_SK_EEEvEEEvvEEEEvNT_6ParamsE --------------------------
	.section	.nv.constant0._ZN7cutlass13device_kernelINS_4gemm6kernel13GemmUniversalIN4cute5tupleIJiiiiEEENS1_10collective13CollectiveMmaINS1_34MainloopSm90TmaGmmaWarpSpecializedILi4ENS5_IJNS4_1CILi2EEENSA_ILi1EEESC_EEENS1_35KernelTmaWarpSpecializedCooperativeEEENS5_IJNSA_ILi128EEENSA_ILi256EEENSA_ILi64EEEEEENS_6half_tENS5_IJlSC_lEEESK_SL_NS4_8TiledMMAINS4_8MMA_AtomIJNS4_4SM904GMMA26MMA_64x256x16_F32F16F16_SSILNSP_5MajorE0ELSR_0ELNSP_7ScaleInE1ELSS_1EEEEEENS4_6LayoutISD_NS5_IJSC_NSA_ILi0EEESW_EEEEENS5_IJNS4_10UnderscoreESZ_SZ_EEEEENS4_13SM90_TMA_LOADENS4_14ComposedLayoutINS4_7SwizzleILi3ELi4ELi3EEENS4_18smem_ptr_flag_bitsILi16EEENSV_INS5_IJNSA_ILi8EEESI_EEENS5_IJSI_SC_EEEEEEEvNS4_8identityENS4_23SM90_TMA_LOAD_MULTICASTES1C_vS1D_EENS_8epilogue10collective18CollectiveEpilogueINS1G_22Sm90TmaWarpSpecializedILi4ELi2ELi16ELb1ELb0EEEJSJ_NS5_IJSG_NSA_ILi32EEEEEESK_SL_SK_SL_NS1G_6fusion15FusionCallbacksIS1K_NS1N_17LinearCombinationISK_fSK_fLNS_15FloatRoundStyleE2EEESJ_S1M_JEEES12_NS13_INS14_ILi2ELi4ELi3EEES17_NSV_INS5_IJS18_S1L_EEENS5_IJS1L_SC_EEEEEEENS4_17SM75_U32x4_LDSM_NENS4_14SM90_TMA_STOREES1X_NS4_17SM90_U32x4_STSM_NENS4_9Copy_AtomIJS20_SK_EEEvEEEvvEEEEvNT_6ParamsE,"a",@progbits
	.sectionflags	@""
	.align	4
.nv.constant0._ZN7cutlass13device_kernelINS_4gemm6kernel13GemmUniversalIN4cute5tupleIJiiiiEEENS1_10collective13CollectiveMmaINS1_34MainloopSm90TmaGmmaWarpSpecializedILi4ENS5_IJNS4_1CILi2EEENSA_ILi1EEESC_EEENS1_35KernelTmaWarpSpecializedCooperativeEEENS5_IJNSA_ILi128EEENSA_ILi256EEENSA_ILi64EEEEEENS_6half_tENS5_IJlSC_lEEESK_SL_NS4_8TiledMMAINS4_8MMA_AtomIJNS4_4SM904GMMA26MMA_64x256x16_F32F16F16_SSILNSP_5MajorE0ELSR_0ELNSP_7ScaleInE1ELSS_1EEEEEENS4_6LayoutISD_NS5_IJSC_NSA_ILi0EEESW_EEEEENS5_IJNS4_10UnderscoreESZ_SZ_EEEEENS4_13SM90_TMA_LOADENS4_14ComposedLayoutINS4_7SwizzleILi3ELi4ELi3EEENS4_18smem_ptr_flag_bitsILi16EEENSV_INS5_IJNSA_ILi8EEESI_EEENS5_IJSI_SC_EEEEEEEvNS4_8identityENS4_23SM90_TMA_LOAD_MULTICASTES1C_vS1D_EENS_8epilogue10collective18CollectiveEpilogueINS1G_22Sm90TmaWarpSpecializedILi4ELi2ELi16ELb1ELb0EEEJSJ_NS5_IJSG_NSA_ILi32EEEEEESK_SL_SK_SL_NS1G_6fusion15FusionCallbacksIS1K_NS1N_17LinearCombinationISK_fSK_fLNS_15FloatRoundStyleE2EEESJ_S1M_JEEES12_NS13_INS14_ILi2ELi4ELi3EEES17_NSV_INS5_IJS18_S1L_EEENS5_IJS1L_SC_EEEEEEENS4_17SM75_U32x4_LDSM_NENS4_14SM90_TMA_STOREES1X_NS4_17SM90_U32x4_STSM_NENS4_9Copy_AtomIJS20_SK_EEEvEEEvvEEEEvNT_6ParamsE:
	.zero		2432


//--------------------- SYMBOLS --------------------------

	.type		.nv.reservedSmem.offset0,@object
	.size		.nv.reservedSmem.offset0,0x4
	.type		__assertfail,@function
